	.target	sm_90a

	.elftype	@"ET_EXEC"


//--------------------- .note.nv.tkinfo           --------------------------
	.section	.note.nv.tkinfo,"",@"SHT_NOTE"
	.sectionflags	@"SHF_NOTE_NV_TKINFO"
	.tkinfo
        /*0018*/ 	.word	0x00000002
        /*0030*/ 	.string	""
        /*0030*/ 	.string	"ptxas"
        /*0030*/ 	.string	"Cuda compilation tools, release 13.0, V13.0.88"
        /*0030*/ 	.string	"Build cuda_13.0.r13.0/compiler.36424714_0"
        /*0030*/ 	.string	"-v  -suppress-debug-info  -lineinfo  -arch sm_90a "



//--------------------- .note.nv.cuinfo           --------------------------
	.section	.note.nv.cuinfo,"",@"SHT_NOTE"
	.sectionflags	@"SHF_NOTE_NV_CUINFO"
        /*0018*/ 	.short	0x0002
        /*001a*/ 	.short	0x005a
        /*001c*/ 	.short	0x0082
	.zero		2


//--------------------- .nv.info                  --------------------------
	.section	.nv.info,"",@"SHT_CUDA_INFO"
	.align	4


	//----- nvinfo : EIATTR_REGCOUNT
	.align		4
        /*0000*/ 	.byte	0x04, 0x2f
        /*0002*/ 	.short	(.L_1 - .L_0)
	.align		4
.L_0:
        /*0004*/ 	.word	index@(gluon_wgmma)
        /*0008*/ 	.word	0x000000ff


	//----- nvinfo : EIATTR_FRAME_SIZE
	.align		4
.L_1:
        /*000c*/ 	.byte	0x04, 0x11
        /*000e*/ 	.short	(.L_3 - .L_2)
	.align		4
.L_2:
        /*0010*/ 	.word	index@(gluon_wgmma)
        /*0014*/ 	.word	0x00000200


	//----- nvinfo : EIATTR_MIN_STACK_SIZE
	.align		4
.L_3:
        /*0018*/ 	.byte	0x04, 0x12
        /*001a*/ 	.short	(.L_5 - .L_4)
	.align		4
.L_4:
        /*001c*/ 	.word	index@(gluon_wgmma)
        /*0020*/ 	.word	0x00000200
.L_5:


//--------------------- .nv.compat                --------------------------
	.section	.nv.compat,"",@"SHT_CUDA_COMPAT_INFO"
	.align	4
        /*0000*/ 	.byte	0x02, 0x09, 0x01, 0x00, 0x02, 0x02, 0x04, 0x00, 0x02, 0x05, 0x05, 0x00, 0x03, 0x07, 0x01, 0x01
        /*0010*/ 	.byte	0x02, 0x03, 0x03, 0x00, 0x02, 0x06, 0x01, 0x00, 0x04, 0x0b, 0x08, 0x00, 0x00, 0x00, 0x00, 0x00
        /*0020*/ 	.byte	0x00, 0x00, 0x00, 0x00


//--------------------- .nv.info.gluon_wgmma      --------------------------
	.section	.nv.info.gluon_wgmma,"",@"SHT_CUDA_INFO"
	.sectionflags	@""
	.align	4


	//----- nvinfo : EIATTR_CUDA_API_VERSION
	.align		4
        /*0000*/ 	.byte	0x04, 0x37
        /*0002*/ 	.short	(.L_7 - .L_6)
.L_6:
        /*0004*/ 	.word	0x00000082


	//----- nvinfo : EIATTR_KPARAM_INFO
	.align		4
.L_7:
        /*0008*/ 	.byte	0x04, 0x17
        /*000a*/ 	.short	(.L_9 - .L_8)
.L_8:
        /*000c*/ 	.word	0x00000000
        /*0010*/ 	.short	0x000a
        /*0012*/ 	.short	0x0048
        /*0014*/ 	.byte	0x00, 0xf4, 0x21, 0x00


	//----- nvinfo : EIATTR_KPARAM_INFO
	.align		4
.L_9:
        /*0018*/ 	.byte	0x04, 0x17
        /*001a*/ 	.short	(.L_11 - .L_10)
.L_10:
        /*001c*/ 	.word	0x00000000
        /*0020*/ 	.short	0x0009
        /*0022*/ 	.short	0x0040
        /*0024*/ 	.byte	0x00, 0xf4, 0x21, 0x00


	//----- nvinfo : EIATTR_KPARAM_INFO
	.align		4
.L_11:
        /*0028*/ 	.byte	0x04, 0x17
        /*002a*/ 	.short	(.L_13 - .L_12)
.L_12:
        /*002c*/ 	.word	0x00000000
        /*0030*/ 	.short	0x0008
        /*0032*/ 	.short	0x0038
        /*0034*/ 	.byte	0x00, 0xf0, 0x21, 0x00


	//----- nvinfo : EIATTR_KPARAM_INFO
	.align		4
.L_13:
        /*0038*/ 	.byte	0x04, 0x17
        /*003a*/ 	.short	(.L_15 - .L_14)
.L_14:
        /*003c*/ 	.word	0x00000000
        /*0040*/ 	.short	0x0007
        /*0042*/ 	.short	0x0030
        /*0044*/ 	.byte	0x00, 0xf0, 0x21, 0x00


	//----- nvinfo : EIATTR_KPARAM_INFO
	.align		4
.L_15:
        /*0048*/ 	.byte	0x04, 0x17
        /*004a*/ 	.short	(.L_17 - .L_16)
.L_16:
        /*004c*/ 	.word	0x00000000
        /*0050*/ 	.short	0x0006
        /*0052*/ 	.short	0x0028
        /*0054*/ 	.byte	0x00, 0xf0, 0x21, 0x00


	//----- nvinfo : EIATTR_KPARAM_INFO
	.align		4
.L_17:
        /*0058*/ 	.byte	0x04, 0x17
        /*005a*/ 	.short	(.L_19 - .L_18)
.L_18:
        /*005c*/ 	.word	0x00000000
        /*0060*/ 	.short	0x0005
        /*0062*/ 	.short	0x0020
        /*0064*/ 	.byte	0x00, 0xf0, 0x11, 0x00


	//----- nvinfo : EIATTR_KPARAM_INFO
	.align		4
.L_19:
        /*0068*/ 	.byte	0x04, 0x17
        /*006a*/ 	.short	(.L_21 - .L_20)
.L_20:
        /*006c*/ 	.word	0x00000000
        /*0070*/ 	.short	0x0004
        /*0072*/ 	.short	0x001c
        /*0074*/ 	.byte	0x00, 0xf0, 0x11, 0x00


	//----- nvinfo : EIATTR_KPARAM_INFO
	.align		4
.L_21:
        /*0078*/ 	.byte	0x04, 0x17
        /*007a*/ 	.short	(.L_23 - .L_22)
.L_22:
        /*007c*/ 	.word	0x00000000
        /*0080*/ 	.short	0x0003
        /*0082*/ 	.short	0x0018
        /*0084*/ 	.byte	0x00, 0xf0, 0x11, 0x00


	//----- nvinfo : EIATTR_KPARAM_INFO
	.align		4
.L_23:
        /*0088*/ 	.byte	0x04, 0x17
        /*008a*/ 	.short	(.L_25 - .L_24)
.L_24:
        /*008c*/ 	.word	0x00000000
        /*0090*/ 	.short	0x0002
        /*0092*/ 	.short	0x0010
        /*0094*/ 	.byte	0x00, 0xf4, 0x21, 0x00


	//----- nvinfo : EIATTR_KPARAM_INFO
	.align		4
.L_25:
        /*0098*/ 	.byte	0x04, 0x17
        /*009a*/ 	.short	(.L_27 - .L_26)
.L_26:
        /*009c*/ 	.word	0x00000000
        /*00a0*/ 	.short	0x0001
        /*00a2*/ 	.short	0x0008
        /*00a4*/ 	.byte	0x00, 0xf4, 0x21, 0x00


	//----- nvinfo : EIATTR_KPARAM_INFO
	.align		4
.L_27:
        /*00a8*/ 	.byte	0x04, 0x17
        /*00aa*/ 	.short	(.L_29 - .L_28)
.L_28:
        /*00ac*/ 	.word	0x00000000
        /*00b0*/ 	.short	0x0000
        /*00b2*/ 	.short	0x0000
        /*00b4*/ 	.byte	0x00, 0xf4, 0x21, 0x00


	//----- nvinfo : EIATTR_SPARSE_MMA_MASK
	.align		4
.L_29:
        /*00b8*/ 	.byte	0x03, 0x50
        /*00ba*/ 	.short	0x0000


	//----- nvinfo : EIATTR_MAXREG_COUNT
	.align		4
        /*00bc*/ 	.byte	0x03, 0x1b
        /*00be*/ 	.short	0x00ff


	//----- nvinfo : EIATTR_NUM_BARRIERS
	.align		4
        /*00c0*/ 	.byte	0x02, 0x4c
        /*00c2*/ 	.byte	0x01
	.zero		1


	//----- nvinfo : EIATTR_ANNOTATIONS
	.align		4
        /*00c4*/ 	.byte	0x04, 0x55
        /*00c6*/ 	.short	(.L_31 - .L_30)


	//   ....[0]....
.L_30:
        /*00c8*/ 	.word	0x00000001
        /*00cc*/ 	.byte	0x70, 0x11, 0x00, 0x00, 0x01, 0x00, 0x00, 0x00, 0xc0, 0x12, 0x00, 0x00, 0x01, 0x00, 0x00, 0x00
        /* <DEDUP_REMOVED lines=162> */
        /*0afc*/ 	.byte	0xb0, 0x41, 0x00, 0x00, 0x01, 0x00, 0x00, 0x00, 0xf0, 0x41, 0x00, 0x00


	//----- nvinfo : EIATTR_MERCURY_ISA_VERSION
	.align		4
.L_31:
        /*0b08*/ 	.byte	0x03, 0x5f
        /*0b0a*/ 	.short	0x0101


	//----- nvinfo : EIATTR_INT_WARP_WIDE_INSTR_OFFSETS
	.align		4
        /*0b0c*/ 	.byte	0x04, 0x31
        /*0b0e*/ 	.short	(.L_33 - .L_32)


	//   ....[0]....
.L_32:
        /*0b10*/ 	.word	0x000012f0


	//   ....[1]....
        /*0b14*/ 	.word	0x00001310


	//   ....[2]....
        /*0b18*/ 	.word	0x00001330


	//   ....[3]....
        /*0b1c*/ 	.word	0x00001410


	//   ....[4]....
        /*0b20*/ 	.word	0x00002930


	//   ....[5]....
        /*0b24*/ 	.word	0x00002940


	//   ....[6]....
        /*0b28*/ 	.word	0x000029c0


	//   ....[7]....
        /*0b2c*/ 	.word	0x000029f0


	//   ....[8]....
        /*0b30*/ 	.word	0x00004430


	//   ....[9]....
        /*0b34*/ 	.word	0x00004450


	//----- nvinfo : EIATTR_COOP_GROUP_MASK_REGIDS
	.align		4
.L_33:
        /*0b38*/ 	.byte	0x04, 0x29
        /*0b3a*/ 	.short	(.L_35 - .L_34)


	//   ....[0]....
.L_34:
        /*0b3c*/ 	.word	0xffffffff


	//   ....[1]....
        /*0b40*/ 	.word	0xffffffff


	//   ....[2]....
        /*0b44*/ 	.word	0xffffffff


	//----- nvinfo : EIATTR_COOP_GROUP_INSTR_OFFSETS
	.align		4
.L_35:
        /*0b48*/ 	.byte	0x04, 0x28
        /*0b4a*/ 	.short	(.L_37 - .L_36)


	//   ....[0]....
.L_36:
        /*0b4c*/ 	.word	0x00000170


	//   ....[1]....
        /*0b50*/ 	.word	0x00000710


	//   ....[2]....
        /*0b54*/ 	.word	0x00000d00


	//----- nvinfo : EIATTR_MBARRIER_INSTR_OFFSETS
	.align		4
.L_37:
        /*0b58*/ 	.byte	0x04, 0x39
        /*0b5a*/ 	.short	(.L_39 - .L_38)


	//   ....[0]....
.L_38:
        /*0b5c*/ 	.word	0x00001620
        /*0b60*/ 	.word	0x000000ff
        /*0b64*/ 	.word	0x00048000
        /*0b68*/ 	.short	0x0100
        /*0b6a*/ 	.byte	0x3c
	.zero		1


	//   ....[1]....
        /*0b6c*/ 	.word	0x00001c60
        /*0b70*/ 	.word	0x000000ff
        /*0b74*/ 	.word	0x00048008
        /*0b78*/ 	.short	0x0100
        /*0b7a*/ 	.byte	0x3c
	.zero		1


	//   ....[2]....
        /*0b7c*/ 	.word	0x00001e10
        /*0b80*/ 	.word	0x000000ff
        /*0b84*/ 	.word	0x00048010
        /*0b88*/ 	.short	0x0100
        /*0b8a*/ 	.byte	0x3c
	.zero		1


	//   ....[3]....
        /*0b8c*/ 	.word	0x00002aa0
        /*0b90*/ 	.word	0x000000ff
        /*0b94*/ 	.word	0x00048000
        /*0b98*/ 	.short	0x010a
        /*0b9a*/ 	.byte	0x16
	.zero		1


	//   ....[4]....
        /*0b9c*/ 	.word	0x00003d10
        /*0ba0*/ 	.word	0x000000ff
        /*0ba4*/ 	.word	0x00048000
        /*0ba8*/ 	.short	0x0108
        /*0baa*/ 	.byte	0x3c
	.zero		1


	//   ....[5]....
        /*0bac*/ 	.word	0x00003d90
        /*0bb0*/ 	.word	0x000000ff
        /*0bb4*/ 	.word	0x00048008
        /*0bb8*/ 	.short	0x0108
        /*0bba*/ 	.byte	0x3c
	.zero		1


	//   ....[6]....
        /*0bbc*/ 	.word	0x000041d0
        /*0bc0*/ 	.word	0x000000ff
        /*0bc4*/ 	.word	0x00048010
        /*0bc8*/ 	.short	0x0108
        /*0bca*/ 	.byte	0x3c
	.zero		1


	//   ....[7]....
        /*0bcc*/ 	.word	0x00004db0
        /*0bd0*/ 	.word	0x000000ff
        /*0bd4*/ 	.word	0x00048000
        /*0bd8*/ 	.short	0x010a
        /*0bda*/ 	.byte	0x16
	.zero		1


	//----- nvinfo : EIATTR_NUM_MBARRIERS
	.align		4
.L_39:
        /*0bdc*/ 	.byte	0x03, 0x38
        /*0bde*/ 	.short	0x0003


	//----- nvinfo : EIATTR_EXIT_INSTR_OFFSETS
	.align		4
        /*0be0*/ 	.byte	0x04, 0x1c
        /*0be2*/ 	.short	(.L_41 - .L_40)


	//   ....[0]....
.L_40:
        /*0be4*/ 	.word	0x00004da0


	//----- nvinfo : EIATTR_REQNTID
	.align		4
.L_41:
        /*0be8*/ 	.byte	0x04, 0x10
        /*0bea*/ 	.short	(.L_43 - .L_42)
.L_42:
        /*0bec*/ 	.word	0x00000080
        /*0bf0*/ 	.word	0x00000001
        /*0bf4*/ 	.word	0x00000001


	//----- nvinfo : EIATTR_CRS_STACK_SIZE
	.align		4
.L_43:
        /*0bf8*/ 	.byte	0x04, 0x1e
        /*0bfa*/ 	.short	(.L_45 - .L_44)
.L_44:
        /*0bfc*/ 	.word	0x00000000


	//----- nvinfo : EIATTR_CBANK_PARAM_SIZE
	.align		4
.L_45:
        /*0c00*/ 	.byte	0x03, 0x19
        /*0c02*/ 	.short	0x0050


	//----- nvinfo : EIATTR_PARAM_CBANK
	.align		4
        /*0c04*/ 	.byte	0x04, 0x0a
        /*0c06*/ 	.short	(.L_47 - .L_46)
	.align		4
.L_46:
        /*0c08*/ 	.word	index@(.nv.constant0.gluon_wgmma)
        /*0c0c*/ 	.short	0x0210
        /*0c0e*/ 	.short	0x0050


	//----- nvinfo : EIATTR_SW_WAR
	.align		4
.L_47:
        /*0c10*/ 	.byte	0x04, 0x36
        /*0c12*/ 	.short	(.L_49 - .L_48)
.L_48:
        /*0c14*/ 	.word	0x00000008
.L_49:


//--------------------- .nv.callgraph             --------------------------
	.section	.nv.callgraph,"",@"SHT_CUDA_CALLGRAPH"
	.align	4
	.sectionentsize	8
	.align		4
        /*0000*/ 	.word	0x00000000
	.align		4
        /*0004*/ 	.word	0xffffffff
	.align		4
        /*0008*/ 	.word	0x00000000
	.align		4
        /*000c*/ 	.word	0xfffffffe
	.align		4
        /*0010*/ 	.word	0x00000000
	.align		4
        /*0014*/ 	.word	0xfffffffd
	.align		4
        /*0018*/ 	.word	0x00000000
	.align		4
        /*001c*/ 	.word	0xfffffffc


//--------------------- .text.gluon_wgmma         --------------------------
	.section	.text.gluon_wgmma,"ax",@progbits
	.align	128
        .global         gluon_wgmma
        .type           gluon_wgmma,@function
        .size           gluon_wgmma,(.L_x_52 - gluon_wgmma)
        .other          gluon_wgmma,@"STO_CUDA_ENTRY STV_DEFAULT"
gluon_wgmma:
.text.gluon_wgmma:
[----:B------:R-:W1:Y:S01]  /*0000*/  LDC R1, c[0x0][0x28] ;  /* 0x00000a00ff017b82 */ /* 0x000e620000000800 */
[----:B------:R-:W2:Y:S07]  /*0010*/  S2R R3, SR_TID.X ;  /* 0x0000000000037919 */ /* 0x000eae0000002100 */
[----:B------:R-:W3:Y:S01]  /*0020*/  S2UR UR4, SR_CgaCtaId ;  /* 0x00000000000479c3 */ /* 0x000ee20000008800 */
[----:B------:R-:W-:Y:S01]  /*0030*/  UMOV UR60, 0x400 ;  /* 0x00000400003c7882 */ /* 0x000fe20000000000 */
[----:B------:R-:W-:Y:S01]  /*0040*/  ULDC UR6, c[0x0][0xc] ;  /* 0x0000030000067ab9 */ /* 0x000fe20000000800 */
[----:B------:R-:W-:Y:S01]  /*0050*/  ULDC.64 UR52, c[0x0][0x250] ;  /* 0x0000940000347ab9 */ /* 0x000fe20000000a00 */
[----:B------:R-:W-:Y:S01]  /*0060*/  UMOV UR59, URZ ;  /* 0x0000003f003b7c82 */ /* 0x000fe20008000000 */
[----:B------:R-:W-:Y:S01]  /*0070*/  BSSY B0, `(.L_x_0) ;  /* 0x000001f000007945 */ /* 0x000fe20003800000 */
[----:B-1----:R-:W-:-:S02]  /*0080*/  VIADD R1, R1, 0xfffffe00 ;  /* 0xfffffe0001017836 */ /* 0x002fc40000000000 */
[----:B------:R-:W1:Y:S08]  /*0090*/  LDC R6, c[0x0][0x228] ;  /* 0x00008a00ff067b82 */ /* 0x000e700000000800 */
[----:B------:R-:W4:Y:S08]  /*00a0*/  LDC R13, c[0x0][0x230] ;  /* 0x00008c00ff0d7b82 */ /* 0x000f300000000800 */
[----:B------:R-:W-:Y:S01]  /*00b0*/  S2UR UR54, SR_CTAID.Y ;  /* 0x00000000003679c3 */ /* 0x000fe20000002600 */
[----:B---3--:R-:W-:-:S03]  /*00c0*/  ULEA UR60, UR4, UR60, 0x18 ;  /* 0x0000003c043c7291 */ /* 0x008fc6000f8ec03f */
[----:B------:R-:W-:Y:S01]  /*00d0*/  ULDC UR4, c[0x0][0x10] ;  /* 0x0000040000047ab9 */ /* 0x000fe20000000800 */
[----:B--2---:R-:W-:-:S03]  /*00e0*/  LOP3.LUT R2, R3, 0x7f, RZ, 0xc0, !PT ;  /* 0x0000007f03027812 */ /* 0x004fc600078ec0ff */
[----:B------:R-:W2:Y:S01]  /*00f0*/  S2UR UR5, SR_CTAID.Z ;  /* 0x00000000000579c3 */ /* 0x000ea20000002700 */
[----:B-1----:R-:W-:Y:S01]  /*0100*/  VIADD R6, R6, 0xffffffff ;  /* 0xffffffff06067836 */ /* 0x002fe20000000000 */
[C---:B------:R-:W-:Y:S02]  /*0110*/  ISETP.GE.U32.AND P0, PT, R2.reuse, 0x20, PT ;  /* 0x000000200200780c */ /* 0x040fe40003f06070 */
[C---:B------:R-:W-:Y:S02]  /*0120*/  ISETP.NE.U32.AND P2, PT, R2.reuse, RZ, PT ;  /* 0x000000ff0200720c */ /* 0x040fe40003f45070 */
[----:B------:R-:W-:Y:S02]  /*0130*/  LEA R12, R2, UR60, 0x2 ;  /* 0x0000003c020c7c11 */ /* 0x000fe4000f8e10ff */
[----:B------:R-:W1:Y:S01]  /*0140*/  S2UR UR55, SR_CTAID.X ;  /* 0x00000000003779c3 */ /* 0x000e620000002500 */
[----:B----4-:R-:W-:-:S06]  /*0150*/  VIADD R9, R13, 0xffffffff ;  /* 0xffffffff0d097836 */ /* 0x010fcc0000000000 */
[----:B------:R3:W-:Y:S01]  /*0160*/  @!P0 STS [R12], RZ ;  /* 0x000000ff0c008388 */ /* 0x0007e20000000800 */
[----:B------:R-:W-:-:S03]  /*0170*/  NOP ;  /* 0x0000000000007918 */ /* 0x000fc60000000000 */
[----:B------:R3:W-:Y:S01]  /*0180*/  @!P2 STS [UR60+0x24], R6 ;  /* 0x00002406ff00a988 */ /* 0x0007e2000800083c */
[----:B--2---:R-:W-:-:S03]  /*0190*/  UIMAD UR4, UR5, UR4, UR54 ;  /* 0x00000004050472a4 */ /* 0x004fc6000f8e0236 */
[----:B------:R3:W-:Y:S01]  /*01a0*/  @!P2 STS [UR60+0x20], R9 ;  /* 0x00002009ff00a988 */ /* 0x0007e2000800083c */
[----:B-1----:R-:W-:-:S04]  /*01b0*/  UIMAD UR4, UR4, UR6, UR55 ;  /* 0x00000006040472a4 */ /* 0x002fc8000f8e0237 */
[----:B------:R-:W-:-:S04]  /*01c0*/  UIMAD UR8, UR4, 0x180, URZ ;  /* 0x00000180040878a4 */ /* 0x000fc8000f8e023f */
[----:B------:R-:W-:-:S04]  /*01d0*/  UIADD3 UR4, UP0, UR8, UR52, URZ ;  /* 0x0000003408047290 */ /* 0x000fc8000ff1e03f */
[----:B------:R-:W-:Y:S01]  /*01e0*/  ULEA.HI.X.SX32 UR5, UR8, UR53, 0x1, UP0 ;  /* 0x0000003508057291 */ /* 0x000fe200080f0e3f */
[----:B---3--:R-:W-:Y:S11]  /*01f0*/  @P2 BRA `(.L_x_1) ;  /* 0x0000000000182947 */ /* 0x008ff60003800000 */
[----:B------:R-:W1:Y:S01]  /*0200*/  LDS R0, [UR60+0x8] ;  /* 0x0000083cff007984 */ /* 0x000e620008000800 */
[----:B------:R-:W2:Y:S01]  /*0210*/  LDC.64 R10, c[0x0][0x210] ;  /* 0x00008400ff0a7b82 */ /* 0x000ea20000000a00 */
[----:B------:R-:W-:Y:S02]  /*0220*/  IMAD.MOV.U32 R5, RZ, RZ, 0x70 ;  /* 0x00000070ff057424 */ /* 0x000fe400078e00ff */
[----:B--2---:R2:W-:Y:S03]  /*0230*/  STS.64 [UR60], R10 ;  /* 0x0000000aff007988 */ /* 0x0045e60008000a3c */
[----:B-1----:R-:W-:-:S05]  /*0240*/  LOP3.LUT R0, R0, 0x10, R5, 0xd8, !PT ;  /* 0x0000001000007812 */ /* 0x002fca00078ed805 */
[----:B------:R2:W-:Y:S02]  /*0250*/  STS [UR60+0x8], R0 ;  /* 0x00000800ff007988 */ /* 0x0005e4000800083c */
.L_x_1:
[----:B------:R-:W-:Y:S05]  /*0260*/  BSYNC B0 ;  /* 0x0000000000007941 */ /* 0x000fea0003800000 */
.L_x_0:
[----:B------:R-:W-:Y:S04]  /*0270*/  BSSY B0, `(.L_x_2) ;  /* 0x000000a000007945 */ /* 0x000fe80003800000 */
[----:B------:R-:W-:Y:S05]  /*0280*/  @P2 BRA `(.L_x_3) ;  /* 0x0000000000202947 */ /* 0x000fea0003800000 */
[----:B--2---:R-:W1:Y:S01]  /*0290*/  LDS R0, [UR60+0x34] ;  /* 0x0000343cff007984 */ /* 0x004e620008000800 */
[----:B------:R-:W-:Y:S02]  /*02a0*/  IMAD.MOV.U32 R5, RZ, RZ, 0x3f000000 ;  /* 0x3f000000ff057424 */ /* 0x000fe400078e00ff */
[----:B------:R-:W-:Y:S01]  /*02b0*/  @!P2 IMAD.MOV.U32 R4, RZ, RZ, 0xff ;  /* 0x000000ffff04a424 */ /* 0x000fe200078e00ff */
[----:B------:R-:W2:Y:S02]  /*02c0*/  @!P2 LDS R7, [UR60+0x38] ;  /* 0x0000383cff07a984 */ /* 0x000ea40008000800 */
[----:B-1----:R-:W-:Y:S02]  /*02d0*/  LOP3.LUT R0, R0, 0xff000000, R5, 0xb8, !PT ;  /* 0xff00000000007812 */ /* 0x002fe400078eb805 */
[----:B--2---:R-:W-:-:S03]  /*02e0*/  @!P2 LOP3.LUT R4, R7, 0xff, R4, 0xb8, !PT ;  /* 0x000000ff0704a812 */ /* 0x004fc600078eb804 */
[----:B------:R1:W-:Y:S04]  /*02f0*/  STS [UR60+0x34], R0 ;  /* 0x00003400ff007988 */ /* 0x0003e8000800083c */
[----:B------:R1:W-:Y:S02]  /*0300*/  @!P2 STS [UR60+0x38], R4 ;  /* 0x00003804ff00a988 */ /* 0x0003e4000800083c */
.L_x_3:
[----:B------:R-:W-:Y:S05]  /*0310*/  BSYNC B0 ;  /* 0x0000000000007941 */ /* 0x000fea0003800000 */
.L_x_2:
[----:B------:R-:W-:Y:S04]  /*0320*/  BSSY B0, `(.L_x_4) ;  /* 0x000000e000007945 */ /* 0x000fe80003800000 */
[----:B------:R-:W-:Y:S05]  /*0330*/  @P2 BRA `(.L_x_5) ;  /* 0x0000000000302947 */ /* 0x000fea0003800000 */
[----:B-1----:R-:W1:Y:S01]  /*0340*/  LDS R4, [UR60+0x34] ;  /* 0x0000343cff047984 */ /* 0x002e620008000800 */
[----:B--2---:R-:W2:Y:S03]  /*0350*/  LDC.64 R10, c[0x0][0x238] ;  /* 0x00008e00ff0a7b82 */ /* 0x004ea60000000a00 */
[----:B------:R-:W3:Y:S01]  /*0360*/  LDS R0, [UR60+0x1c] ;  /* 0x00001c3cff007984 */ /* 0x000ee20008000800 */
[C---:B--2---:R-:W-:Y:S01]  /*0370*/  SHF.L.U64.HI R8, R10.reuse, 0x1, R11 ;  /* 0x000000010a087819 */ /* 0x044fe2000001020b */
[----:B------:R-:W-:-:S03]  /*0380*/  IMAD.SHL.U32 R5, R10, 0x2, RZ ;  /* 0x000000020a057824 */ /* 0x000fc600078e00ff */
[--C-:B------:R-:W-:Y:S02]  /*0390*/  SHF.R.U32.HI R7, RZ, 0x4, R8.reuse ;  /* 0x00000004ff077819 */ /* 0x100fe40000011608 */
[----:B------:R-:W-:-:S05]  /*03a0*/  SHF.R.U64 R5, R5, 0x4, R8 ;  /* 0x0000000405057819 */ /* 0x000fca0000001208 */
[----:B------:R4:W-:Y:S01]  /*03b0*/  STS [UR60+0xc], R5 ;  /* 0x00000c05ff007988 */ /* 0x0009e2000800083c */
[----:B-1----:R-:W-:Y:S02]  /*03c0*/  LOP3.LUT R4, R4, 0x7, RZ, 0xb8, !PT ;  /* 0x0000000704047812 */ /* 0x002fe400078eb8ff */
[----:B---3--:R-:W-:-:S03]  /*03d0*/  LOP3.LUT R0, R0, 0xf, R7, 0xb8, !PT ;  /* 0x0000000f00007812 */ /* 0x008fc600078eb807 */
[----:B------:R4:W-:Y:S04]  /*03e0*/  STS [UR60+0x34], R4 ;  /* 0x00003404ff007988 */ /* 0x0009e8000800083c */
[----:B------:R4:W-:Y:S02]  /*03f0*/  STS [UR60+0x1c], R0 ;  /* 0x00001c00ff007988 */ /* 0x0009e4000800083c */
.L_x_5:
[----:B------:R-:W-:Y:S05]  /*0400*/  BSYNC B0 ;  /* 0x0000000000007941 */ /* 0x000fea0003800000 */
.L_x_4:
[----:B------:R-:W-:Y:S04]  /*0410*/  BSSY B1, `(.L_x_6) ;  /* 0x000001a000017945 */ /* 0x000fe80003800000 */
[----:B------:R-:W-:Y:S04]  /*0420*/  BSSY B0, `(.L_x_7) ;  /* 0x0000015000007945 */ /* 0x000fe80003800000 */
[----:B------:R-:W-:Y:S05]  /*0430*/  @P2 BRA `(.L_x_8) ;  /* 0x0000000000202947 */ /* 0x000fea0003800000 */
[----:B-12-4-:R-:W1:Y:S02]  /*0440*/  LDS R0, [UR60+0x34] ;  /* 0x0000343cff007984 */ /* 0x016e640008000800 */
[----:B-1----:R-:W-:-:S05]  /*0450*/  LOP3.LUT R0, R0, 0x38, RZ, 0xb8, !PT ;  /* 0x0000003800007812 */ /* 0x002fca00078eb8ff */
[----:B------:R1:W-:Y:S01]  /*0460*/  STS [UR60+0x34], R0 ;  /* 0x00003400ff007988 */ /* 0x0003e2000800083c */
[----:B------:R-:W-:Y:S05]  /*0470*/  @P2 BRA `(.L_x_9) ;  /* 0x0000000000202947 */ /* 0x000fea0003800000 */
[----:B-1----:R-:W1:Y:S01]  /*0480*/  LDS R0, [UR60+0x8] ;  /* 0x0000083cff007984 */ /* 0x002e620008000800 */
[----:B------:R-:W-:-:S05]  /*0490*/  IMAD.MOV.U32 R5, RZ, RZ, 0x780 ;  /* 0x00000780ff057424 */ /* 0x000fca00078e00ff */
[----:B-1----:R-:W-:-:S05]  /*04a0*/  LOP3.LUT R0, R0, 0x500, R5, 0xd8, !PT ;  /* 0x0000050000007812 */ /* 0x002fca00078ed805 */
[----:B------:R3:W-:Y:S02]  /*04b0*/  STS [UR60+0x8], R0 ;  /* 0x00000800ff007988 */ /* 0x0007e4000800083c */
.L_x_8:
[----:B------:R-:W-:Y:S05]  /*04c0*/  @P2 BRA `(.L_x_10) ;  /* 0x0000000000282947 */ /* 0x000fea0003800000 */
[----:B-1234-:R-:W1:Y:S02]  /*04d0*/  LDS R0, [UR60+0x8] ;  /* 0x0000083cff007984 */ /* 0x01ee640008000800 */
[----:B-1----:R-:W-:-:S05]  /*04e0*/  LOP3.LUT R0, R0, 0x1800, RZ, 0xb8, !PT ;  /* 0x0000180000007812 */ /* 0x002fca00078eb8ff */
[----:B------:R2:W-:Y:S02]  /*04f0*/  STS [UR60+0x8], R0 ;  /* 0x00000800ff007988 */ /* 0x0005e4000800083c */
.L_x_9:
[----:B------:R-:W-:Y:S05]  /*0500*/  @P2 BREAK B0 ;  /* 0x0000000000002942 */ /* 0x000fea0003800000 */
[----:B------:R-:W-:Y:S05]  /*0510*/  @P2 BRA `(.L_x_11) ;  /* 0x0000000000242947 */ /* 0x000fea0003800000 */
[----:B------:R-:W3:Y:S01]  /*0520*/  LDS R5, [UR60+0x8] ;  /* 0x0000083cff057984 */ /* 0x000ee20008000800 */
[----:B-12---:R-:W-:-:S05]  /*0530*/  IMAD.MOV.U32 R0, RZ, RZ, 0x6000 ;  /* 0x00006000ff007424 */ /* 0x006fca00078e00ff */
[----:B---3--:R-:W-:-:S04]  /*0540*/  LOP3.LUT R0, R5, 0x6000, R0, 0xd8, !PT ;  /* 0x0000600005007812 */ /* 0x008fc800078ed800 */
[----:B------:R-:W-:-:S05]  /*0550*/  LOP3.LUT R0, R0, 0x400000, RZ, 0xb8, !PT ;  /* 0x0040000000007812 */ /* 0x000fca00078eb8ff */
[----:B------:R1:W-:Y:S02]  /*0560*/  STS [UR60+0x8], R0 ;  /* 0x00000800ff007988 */ /* 0x0003e4000800083c */
.L_x_10:
[----:B------:R-:W-:Y:S05]  /*0570*/  BSYNC B0 ;  /* 0x0000000000007941 */ /* 0x000fea0003800000 */
.L_x_7:
[----:B-1234-:R-:W1:Y:S02]  /*0580*/  @!P2 LDS R0, [UR60+0x8] ;  /* 0x0000083cff00a984 */ /* 0x01ee640008000800 */
[----:B-1----:R-:W-:-:S05]  /*0590*/  @!P2 LOP3.LUT R0, R0, 0x8000, RZ, 0xb8, !PT ;  /* 0x000080000000a812 */ /* 0x002fca00078eb8ff */
[----:B------:R3:W-:Y:S02]  /*05a0*/  @!P2 STS [UR60+0x8], R0 ;  /* 0x00000800ff00a988 */ /* 0x0007e4000800083c */
.L_x_11:
[----:B------:R-:W-:Y:S05]  /*05b0*/  BSYNC B1 ;  /* 0x0000000000017941 */ /* 0x000fea0003800000 */
.L_x_6:
[----:B------:R-:W-:Y:S05]  /*05c0*/  WARPSYNC.ALL ;  /* 0x0000000000007948 */ /* 0x000fea0003800000 */
[----:B------:R-:W-:Y:S05]  /*05d0*/  @P0 BRA `(.L_x_12) ;  /* 0x0000000000280947 */ /* 0x000fea0003800000 */
[----:B-123--:R-:W1:Y:S01]  /*05e0*/  S2R R0, SR_LANEID ;  /* 0x0000000000007919 */ /* 0x00ee620000000000 */
[----:B------:R-:W-:Y:S05]  /*05f0*/  WARPSYNC.ALL ;  /* 0x0000000000007948 */ /* 0x000fea0003800000 */
[----:B-1----:R-:W-:-:S05]  /*0600*/  IMAD.SHL.U32 R0, R0, 0x4, RZ ;  /* 0x0000000400007824 */ /* 0x002fca00078e00ff */
[----:B------:R-:W1:Y:S01]  /*0610*/  LDS R7, [R0+UR60] ;  /* 0x0000003c00077984 */ /* 0x000e620008000800 */
[----:B------:R-:W-:-:S05]  /*0620*/  IADD3 R4, P1, R0, UR4, RZ ;  /* 0x0000000400047c10 */ /* 0x000fca000ff3e0ff */
[----:B------:R-:W-:-:S05]  /*0630*/  IMAD.X R5, RZ, RZ, UR5, P1 ;  /* 0x00000005ff057e24 */ /* 0x000fca00088e06ff */
[----:B-1----:R4:W5:Y:S01]  /*0640*/  ATOMG.E.EXCH.STRONG.GPU PT, RZ, [R4], R7 ;  /* 0x0000000704ff73a8 */ /* 0x00296200041ee100 */
[----:B------:R-:W-:-:S04]  /*0650*/  DEPBAR {5,4,3,2,1,0} ;  /* 0x0000003f0000791a */ /* 0x000fc80000000000 */
[----:B------:R4:W-:Y:S01]  /*0660*/  UTMACCTL.IV [UR4] ;  /* 0x00000000040079b9 */ /* 0x0009e20008000000 */
[----:B------:R-:W-:Y:S01]  /*0670*/  NOP ;  /* 0x0000000000007918 */ /* 0x000fe20000000000 */
.L_x_12:
[----:B------:R-:W-:Y:S05]  /*0680*/  @P0 BRA `(.L_x_13) ;  /* 0x00000000000c0947 */ /* 0x000fea0003800000 */
[----:B------:R0:W-:Y:S01]  /*0690*/  UTMACMDFLUSH ;  /* 0x00000000000079b7 */ /* 0x0001e20000000000 */
[----:B------:R-:W-:Y:S05]  /*06a0*/  @P0 BRA `(.L_x_13) ;  /* 0x0000000000040947 */ /* 0x000fea0003800000 */
[----:B------:R-:W-:-:S04]  /*06b0*/  DEPBAR.LE SB0, 0x0 ;  /* 0x000080000000791a */ /* 0x000fc80000000000 */
.L_x_13:
[----:B------:R-:W-:Y:S05]  /*06c0*/  WARPSYNC.ALL ;  /* 0x0000000000007948 */ /* 0x000fea0003800000 */
[----:B-----5:R-:W-:Y:S06]  /*06d0*/  BAR.SYNC.DEFER_BLOCKING 0x0 ;  /* 0x0000000000007b1d */ /* 0x020fec0000010000 */
[----:B------:R-:W-:Y:S02]  /*06e0*/  BSSY B1, `(.L_x_14) ;  /* 0x000000b000017945 */ /* 0x000fe40003800000 */
[----:B------:R-:W-:Y:S06]  /*06f0*/  BAR.SYNC.DEFER_BLOCKING 0x0 ;  /* 0x0000000000007b1d */ /* 0x000fec0000010000 */
[----:B------:R1:W-:Y:S01]  /*0700*/  @!P0 STS [R12], RZ ;  /* 0x000000ff0c008388 */ /* 0x0003e20000000800 */
[----:B------:R-:W-:Y:S01]  /*0710*/  NOP ;  /* 0x0000000000007918 */ /* 0x000fe20000000000 */
[----:B------:R-:W-:Y:S05]  /*0720*/  @P2 BRA `(.L_x_15) ;  /* 0x0000000000182947 */ /* 0x000fea0003800000 */
[----:B-123--:R-:W1:Y:S01]  /*0730*/  LDS R0, [UR60+0x8] ;  /* 0x0000083cff007984 */ /* 0x00ee620008000800 */
[----:B------:R-:W2:Y:S01]  /*0740*/  LDC.64 R10, c[0x0][0x218] ;  /* 0x00008600ff0a7b82 */ /* 0x000ea20000000a00 */
[----:B----4-:R-:W-:Y:S02]  /*0750*/  IMAD.MOV.U32 R5, RZ, RZ, 0x70 ;  /* 0x00000070ff057424 */ /* 0x010fe400078e00ff */
[----:B--2---:R2:W-:Y:S03]  /*0760*/  STS.64 [UR60], R10 ;  /* 0x0000000aff007988 */ /* 0x0045e60008000a3c */
[----:B-1----:R-:W-:-:S05]  /*0770*/  LOP3.LUT R0, R0, 0x10, R5, 0xd8, !PT ;  /* 0x0000001000007812 */ /* 0x002fca00078ed805 */
[----:B------:R2:W-:Y:S02]  /*0780*/  STS [UR60+0x8], R0 ;  /* 0x00000800ff007988 */ /* 0x0005e4000800083c */
.L_x_15:
[----:B----4-:R-:W-:Y:S05]  /*0790*/  BSYNC B1 ;  /* 0x0000000000017941 */ /* 0x010fea0003800000 */
.L_x_14:
[----:B------:R-:W-:Y:S04]  /*07a0*/  BSSY B2, `(.L_x_16) ;  /* 0x000000f000027945 */ /* 0x000fe80003800000 */
[----:B------:R-:W-:Y:S04]  /*07b0*/  BSSY B1, `(.L_x_17) ;  /* 0x000000c000017945 */ /* 0x000fe80003800000 */
[----:B------:R-:W-:Y:S05]  /*07c0*/  @P2 BRA `(.L_x_18) ;  /* 0x0000000000282947 */ /* 0x000fea0003800000 */
[----:B-123--:R-:W1:Y:S01]  /*07d0*/  LDS R0, [UR60+0x34] ;  /* 0x0000343cff007984 */ /* 0x00ee620008000800 */
[----:B------:R-:W-:Y:S01]  /*07e0*/  IMAD.MOV.U32 R5, RZ, RZ, 0x3f000000 ;  /* 0x3f000000ff057424 */ /* 0x000fe200078e00ff */
[----:B------:R-:W-:Y:S05]  /*07f0*/  @P2 BREAK B1 ;  /* 0x0000000000012942 */ /* 0x000fea0003800000 */
[----:B-1----:R-:W-:-:S05]  /*0800*/  LOP3.LUT R0, R0, 0xff000000, R5, 0xb8, !PT ;  /* 0xff00000000007812 */ /* 0x002fca00078eb805 */
[----:B------:R1:W-:Y:S01]  /*0810*/  STS [UR60+0x34], R0 ;  /* 0x00003400ff007988 */ /* 0x0003e2000800083c */
[----:B------:R-:W-:Y:S05]  /*0820*/  @P2 BRA `(.L_x_19) ;  /* 0x0000000000182947 */ /* 0x000fea0003800000 */
[----:B------:R-:W2:Y:S01]  /*0830*/  LDS R5, [UR60+0x38] ;  /* 0x0000383cff057984 */ /* 0x000ea20008000800 */
[----:B-1----:R-:W-:-:S05]  /*0840*/  IMAD.MOV.U32 R0, RZ, RZ, 0x7f ;  /* 0x0000007fff007424 */ /* 0x002fca00078e00ff */
[----:B--2---:R-:W-:-:S05]  /*0850*/  LOP3.LUT R0, R5, 0xff, R0, 0xb8, !PT ;  /* 0x000000ff05007812 */ /* 0x004fca00078eb800 */
[----:B------:R4:W-:Y:S02]  /*0860*/  STS [UR60+0x38], R0 ;  /* 0x00003800ff007988 */ /* 0x0009e4000800083c */
.L_x_18:
[----:B------:R-:W-:Y:S05]  /*0870*/  BSYNC B1 ;  /* 0x0000000000017941 */ /* 0x000fea0003800000 */
.L_x_17:
[----:B------:R1:W-:Y:S02]  /*0880*/  @!P2 STS [UR60+0x20], R9 ;  /* 0x00002009ff00a988 */ /* 0x0003e4000800083c */
.L_x_19:
[----:B------:R-:W-:Y:S05]  /*0890*/  BSYNC B2 ;  /* 0x0000000000027941 */ /* 0x000fea0003800000 */
.L_x_16:
[----:B------:R-:W-:Y:S05]  /*08a0*/  WARPSYNC.ALL ;  /* 0x0000000000007948 */ /* 0x000fea0003800000 */
[----:B-1234-:R-:W1:Y:S01]  /*08b0*/  LDC R0, c[0x0][0x22c] ;  /* 0x00008b00ff007b82 */ /* 0x01ee620000000800 */
[----:B------:R-:W-:Y:S01]  /*08c0*/  BSSY B2, `(.L_x_20) ;  /* 0x0000010000027945 */ /* 0x000fe20003800000 */
[----:B-1----:R-:W-:-:S05]  /*08d0*/  VIADD R0, R0, 0xffffffff ;  /* 0xffffffff00007836 */ /* 0x002fca0000000000 */
[----:B------:R1:W-:Y:S01]  /*08e0*/  @!P2 STS [UR60+0x24], R0 ;  /* 0x00002400ff00a988 */ /* 0x0003e2000800083c */
[----:B------:R-:W-:Y:S05]  /*08f0*/  @P2 BRA `(.L_x_21) ;  /* 0x0000000000302947 */ /* 0x000fea0003800000 */
[----:B------:R-:W2:Y:S01]  /*0900*/  LDS R5, [UR60+0x34] ;  /* 0x0000343cff057984 */ /* 0x000ea20008000800 */
[----:B------:R-:W3:Y:S03]  /*0910*/  LDC.64 R10, c[0x0][0x240] ;  /* 0x00009000ff0a7b82 */ /* 0x000ee60000000a00 */
[----:B------:R-:W4:Y:S01]  /*0920*/  LDS R4, [UR60+0x1c] ;  /* 0x00001c3cff047984 */ /* 0x000f220008000800 */
[C---:B---3--:R-:W-:Y:S01]  /*0930*/  SHF.L.U64.HI R8, R10.reuse, 0x1, R11 ;  /* 0x000000010a087819 */ /* 0x048fe2000001020b */
[----:B------:R-:W-:-:S03]  /*0940*/  IMAD.SHL.U32 R7, R10, 0x2, RZ ;  /* 0x000000020a077824 */ /* 0x000fc600078e00ff */
[--C-:B------:R-:W-:Y:S02]  /*0950*/  SHF.R.U32.HI R9, RZ, 0x4, R8.reuse ;  /* 0x00000004ff097819 */ /* 0x100fe40000011608 */
[----:B------:R-:W-:-:S05]  /*0960*/  SHF.R.U64 R7, R7, 0x4, R8 ;  /* 0x0000000407077819 */ /* 0x000fca0000001208 */
[----:B------:R3:W-:Y:S01]  /*0970*/  STS [UR60+0xc], R7 ;  /* 0x00000c07ff007988 */ /* 0x0007e2000800083c */
[----:B--2---:R-:W-:Y:S02]  /*0980*/  LOP3.LUT R5, R5, 0x7, RZ, 0xb8, !PT ;  /* 0x0000000705057812 */ /* 0x004fe400078eb8ff */
[----:B----4-:R-:W-:-:S03]  /*0990*/  LOP3.LUT R4, R4, 0xf, R9, 0xb8, !PT ;  /* 0x0000000f04047812 */ /* 0x010fc600078eb809 */
[----:B------:R3:W-:Y:S04]  /*09a0*/  STS [UR60+0x34], R5 ;  /* 0x00003405ff007988 */ /* 0x0007e8000800083c */
[----:B------:R3:W-:Y:S02]  /*09b0*/  STS [UR60+0x1c], R4 ;  /* 0x00001c04ff007988 */ /* 0x0007e4000800083c */
.L_x_21:
[----:B------:R-:W-:Y:S05]  /*09c0*/  BSYNC B2 ;  /* 0x0000000000027941 */ /* 0x000fea0003800000 */
.L_x_20:
[----:B------:R-:W-:Y:S04]  /*09d0*/  BSSY B3, `(.L_x_22) ;  /* 0x000001a000037945 */ /* 0x000fe80003800000 */
[----:B------:R-:W-:Y:S04]  /*09e0*/  BSSY B2, `(.L_x_23) ;  /* 0x0000015000027945 */ /* 0x000fe80003800000 */
[----:B------:R-:W-:Y:S05]  /*09f0*/  @P2 BRA `(.L_x_24) ;  /* 0x0000000000202947 */ /* 0x000fea0003800000 */
[----:B---3--:R-:W2:Y:S02]  /*0a00*/  LDS R4, [UR60+0x34] ;  /* 0x0000343cff047984 */ /* 0x008ea40008000800 */
[----:B--2---:R-:W-:-:S05]  /*0a10*/  LOP3.LUT R4, R4, 0x38, RZ, 0xb8, !PT ;  /* 0x0000003804047812 */ /* 0x004fca00078eb8ff */
[----:B------:R2:W-:Y:S01]  /*0a20*/  STS [UR60+0x34], R4 ;  /* 0x00003404ff007988 */ /* 0x0005e2000800083c */
[----:B------:R-:W-:Y:S05]  /*0a30*/  @P2 BRA `(.L_x_25) ;  /* 0x0000000000202947 */ /* 0x000fea0003800000 */
[----:B--2---:R-:W2:Y:S01]  /*0a40*/  LDS R4, [UR60+0x8] ;  /* 0x0000083cff047984 */ /* 0x004ea20008000800 */
[----:B------:R-:W-:-:S05]  /*0a50*/  IMAD.MOV.U32 R5, RZ, RZ, 0x780 ;  /* 0x00000780ff057424 */ /* 0x000fca00078e00ff */
[----:B--2---:R-:W-:-:S05]  /*0a60*/  LOP3.LUT R4, R4, 0x500, R5, 0xd8, !PT ;  /* 0x0000050004047812 */ /* 0x004fca00078ed805 */
[----:B------:R2:W-:Y:S02]  /*0a70*/  STS [UR60+0x8], R4 ;  /* 0x00000804ff007988 */ /* 0x0005e4000800083c */
.L_x_24:
[----:B------:R-:W-:Y:S05]  /*0a80*/  @P2 BRA `(.L_x_26) ;  /* 0x0000000000282947 */ /* 0x000fea0003800000 */
[----:B--23--:R-:W2:Y:S02]  /*0a90*/  LDS R4, [UR60+0x8] ;  /* 0x0000083cff047984 */ /* 0x00cea40008000800 */
[----:B--2---:R-:W-:-:S05]  /*0aa0*/  LOP3.LUT R4, R4, 0x1800, RZ, 0xb8, !PT ;  /* 0x0000180004047812 */ /* 0x004fca00078eb8ff */
[----:B------:R3:W-:Y:S02]  /*0ab0*/  STS [UR60+0x8], R4 ;  /* 0x00000804ff007988 */ /* 0x0007e4000800083c */
.L_x_25:
[----:B------:R-:W-:Y:S05]  /*0ac0*/  @P2 BREAK B2 ;  /* 0x0000000000022942 */ /* 0x000fea0003800000 */
[----:B------:R-:W-:Y:S05]  /*0ad0*/  @P2 BRA `(.L_x_27) ;  /* 0x0000000000242947 */ /* 0x000fea0003800000 */
[----:B--23--:R-:W2:Y:S01]  /*0ae0*/  LDS R4, [UR60+0x8] ;  /* 0x0000083cff047984 */ /* 0x00cea20008000800 */
[----:B------:R-:W-:-:S05]  /*0af0*/  IMAD.MOV.U32 R5, RZ, RZ, 0x6000 ;  /* 0x00006000ff057424 */ /* 0x000fca00078e00ff */
[----:B--2---:R-:W-:-:S04]  /*0b00*/  LOP3.LUT R4, R4, 0x6000, R5, 0xd8, !PT ;  /* 0x0000600004047812 */ /* 0x004fc800078ed805 */
[----:B------:R-:W-:-:S05]  /*0b10*/  LOP3.LUT R4, R4, 0x400000, RZ, 0xb8, !PT ;  /* 0x0040000004047812 */ /* 0x000fca00078eb8ff */
[----:B------:R4:W-:Y:S02]  /*0b20*/  STS [UR60+0x8], R4 ;  /* 0x00000804ff007988 */ /* 0x0009e4000800083c */
.L_x_26:
[----:B------:R-:W-:Y:S05]  /*0b30*/  BSYNC B2 ;  /* 0x0000000000027941 */ /* 0x000fea0003800000 */
.L_x_23:
[----:B--234-:R-:W2:Y:S02]  /*0b40*/  @!P2 LDS R4, [UR60+0x8] ;  /* 0x0000083cff04a984 */ /* 0x01cea40008000800 */
[----:B--2---:R-:W-:-:S05]  /*0b50*/  @!P2 LOP3.LUT R4, R4, 0x8000, RZ, 0xb8, !PT ;  /* 0x000080000404a812 */ /* 0x004fca00078eb8ff */
[----:B------:R4:W-:Y:S02]  /*0b60*/  @!P2 STS [UR60+0x8], R4 ;  /* 0x00000804ff00a988 */ /* 0x0009e4000800083c */
.L_x_27:
[----:B------:R-:W-:Y:S05]  /*0b70*/  BSYNC B3 ;  /* 0x0000000000037941 */ /* 0x000fea0003800000 */
.L_x_22:
[----:B------:R-:W-:Y:S05]  /*0b80*/  WARPSYNC.ALL ;  /* 0x0000000000007948 */ /* 0x000fea0003800000 */
[----:B------:R-:W-:-:S04]  /*0b90*/  UIADD3 UR7, UR8, 0x80, URZ ;  /* 0x0000008008077890 */ /* 0x000fc8000fffe03f */
[----:B------:R-:W-:-:S04]  /*0ba0*/  UIADD3 UR6, UP0, UR7, UR52, URZ ;  /* 0x0000003407067290 */ /* 0x000fc8000ff1e03f */
[----:B------:R-:W-:Y:S01]  /*0bb0*/  ULEA.HI.X.SX32 UR7, UR7, UR53, 0x1, UP0 ;  /* 0x0000003507077291 */ /* 0x000fe200080f0e3f */
[----:B------:R-:W-:Y:S11]  /*0bc0*/  @P0 BRA `(.L_x_28) ;  /* 0x0000000000280947 */ /* 0x000ff60003800000 */
[----:B--234-:R-:W2:Y:S01]  /*0bd0*/  S2R R4, SR_LANEID ;  /* 0x0000000000047919 */ /* 0x01cea20000000000 */
[----:B------:R-:W-:Y:S05]  /*0be0*/  WARPSYNC.ALL ;  /* 0x0000000000007948 */ /* 0x000fea0003800000 */
[----:B--2---:R-:W-:-:S05]  /*0bf0*/  IMAD.SHL.U32 R8, R4, 0x4, RZ ;  /* 0x0000000404087824 */ /* 0x004fca00078e00ff */
[----:B------:R-:W2:Y:S01]  /*0c00*/  LDS R7, [R8+UR60] ;  /* 0x0000003c08077984 */ /* 0x000ea20008000800 */
[----:B------:R-:W-:-:S05]  /*0c10*/  IADD3 R4, P1, R8, UR6, RZ ;  /* 0x0000000608047c10 */ /* 0x000fca000ff3e0ff */
[----:B------:R-:W-:-:S05]  /*0c20*/  IMAD.X R5, RZ, RZ, UR7, P1 ;  /* 0x00000007ff057e24 */ /* 0x000fca00088e06ff */
[----:B--2---:R2:W5:Y:S01]  /*0c30*/  ATOMG.E.EXCH.STRONG.GPU PT, RZ, [R4], R7 ;  /* 0x0000000704ff73a8 */ /* 0x00456200041ee100 */
[----:B------:R-:W-:-:S04]  /*0c40*/  DEPBAR {5,4,3,2,1,0} ;  /* 0x0000003f0000791a */ /* 0x000fc80000000000 */
[----:B------:R2:W-:Y:S01]  /*0c50*/  UTMACCTL.IV [UR6] ;  /* 0x00000000060079b9 */ /* 0x0005e20008000000 */
[----:B------:R-:W-:Y:S01]  /*0c60*/  NOP ;  /* 0x0000000000007918 */ /* 0x000fe20000000000 */
.L_x_28:
[----:B------:R-:W-:Y:S05]  /*0c70*/  @P0 BRA `(.L_x_29) ;  /* 0x00000000000c0947 */ /* 0x000fea0003800000 */
[----:B------:R0:W-:Y:S01]  /*0c80*/  UTMACMDFLUSH ;  /* 0x00000000000079b7 */ /* 0x0001e20000000000 */
[----:B------:R-:W-:Y:S05]  /*0c90*/  @P0 BRA `(.L_x_29) ;  /* 0x0000000000040947 */ /* 0x000fea0003800000 */
[----:B------:R-:W-:-:S04]  /*0ca0*/  DEPBAR.LE SB0, 0x0 ;  /* 0x000080000000791a */ /* 0x000fc80000000000 */
.L_x_29:
[----:B------:R-:W-:Y:S05]  /*0cb0*/  WARPSYNC.ALL ;  /* 0x0000000000007948 */ /* 0x000fea0003800000 */
[----:B-----5:R-:W-:Y:S06]  /*0cc0*/  BAR.SYNC.DEFER_BLOCKING 0x0 ;  /* 0x0000000000007b1d */ /* 0x020fec0000010000 */
[----:B------:R-:W-:Y:S02]  /*0cd0*/  BSSY B3, `(.L_x_30) ;  /* 0x000000b000037945 */ /* 0x000fe40003800000 */
[----:B------:R-:W-:Y:S06]  /*0ce0*/  BAR.SYNC.DEFER_BLOCKING 0x0 ;  /* 0x0000000000007b1d */ /* 0x000fec0000010000 */
[----:B------:R1:W-:Y:S01]  /*0cf0*/  @!P0 STS [R12], RZ ;  /* 0x000000ff0c008388 */ /* 0x0003e20000000800 */
[----:B------:R-:W-:Y:S01]  /*0d00*/  NOP ;  /* 0x0000000000007918 */ /* 0x000fe20000000000 */
[----:B------:R-:W-:Y:S05]  /*0d10*/  @P2 BRA `(.L_x_31) ;  /* 0x0000000000182947 */ /* 0x000fea0003800000 */
[----:B--234-:R-:W2:Y:S01]  /*0d20*/  LDS R4, [UR60+0x8] ;  /* 0x0000083cff047984 */ /* 0x01cea20008000800 */
[----:B------:R-:W3:Y:S01]  /*0d30*/  LDC.64 R8, c[0x0][0x220] ;  /* 0x00008800ff087b82 */ /* 0x000ee20000000a00 */
[----:B------:R-:W-:Y:S02]  /*0d40*/  IMAD.MOV.U32 R5, RZ, RZ, 0x70 ;  /* 0x00000070ff057424 */ /* 0x000fe400078e00ff */
[----:B---3--:R3:W-:Y:S03]  /*0d50*/  STS.64 [UR60], R8 ;  /* 0x00000008ff007988 */ /* 0x0087e60008000a3c */
[----:B--2---:R-:W-:-:S05]  /*0d60*/  LOP3.LUT R4, R4, 0x10, R5, 0xd8, !PT ;  /* 0x0000001004047812 */ /* 0x004fca00078ed805 */
[----:B------:R3:W-:Y:S02]  /*0d70*/  STS [UR60+0x8], R4 ;  /* 0x00000804ff007988 */ /* 0x0007e4000800083c */
.L_x_31:
[----:B--2---:R-:W-:Y:S05]  /*0d80*/  BSYNC B3 ;  /* 0x0000000000037941 */ /* 0x004fea0003800000 */
.L_x_30:
[----:B------:R-:W-:Y:S04]  /*0d90*/  BSSY B4, `(.L_x_32) ;  /* 0x0000011000047945 */ /* 0x000fe80003800000 */
[----:B------:R-:W-:Y:S04]  /*0da0*/  BSSY B3, `(.L_x_33) ;  /* 0x000000e000037945 */ /* 0x000fe80003800000 */
[----:B------:R-:W-:Y:S05]  /*0db0*/  @P2 BRA `(.L_x_34) ;  /* 0x0000000000242947 */ /* 0x000fea0003800000 */
[----:B---34-:R-:W2:Y:S01]  /*0dc0*/  LDS R4, [UR60+0x34] ;  /* 0x0000343cff047984 */ /* 0x018ea20008000800 */
[----:B------:R-:W-:-:S05]  /*0dd0*/  IMAD.MOV.U32 R5, RZ, RZ, 0x3f000000 ;  /* 0x3f000000ff057424 */ /* 0x000fca00078e00ff */
[----:B--2---:R-:W-:-:S05]  /*0de0*/  LOP3.LUT R4, R4, 0xff000000, R5, 0xb8, !PT ;  /* 0xff00000004047812 */ /* 0x004fca00078eb805 */
[----:B------:R2:W-:Y:S01]  /*0df0*/  STS [UR60+0x34], R4 ;  /* 0x00003404ff007988 */ /* 0x0005e2000800083c */
[----:B------:R-:W-:Y:S05]  /*0e00*/  @P2 BRA `(.L_x_35) ;  /* 0x00000000001c2947 */ /* 0x000fea0003800000 */
[----:B--2---:R-:W2:Y:S01]  /*0e10*/  LDS R4, [UR60+0x38] ;  /* 0x0000383cff047984 */ /* 0x004ea20008000800 */
[----:B------:R-:W-:-:S05]  /*0e20*/  IMAD.MOV.U32 R5, RZ, RZ, 0xff ;  /* 0x000000ffff057424 */ /* 0x000fca00078e00ff */
[----:B--2---:R-:W-:-:S05]  /*0e30*/  LOP3.LUT R4, R4, 0xff, R5, 0xb8, !PT ;  /* 0x000000ff04047812 */ /* 0x004fca00078eb805 */
[----:B------:R2:W-:Y:S02]  /*0e40*/  STS [UR60+0x38], R4 ;  /* 0x00003804ff007988 */ /* 0x0005e4000800083c */
.L_x_34:
[----:B------:R-:W-:Y:S05]  /*0e50*/  @P2 BREAK B3 ;  /* 0x0000000000032942 */ /* 0x000fea0003800000 */
[----:B------:R-:W-:Y:S05]  /*0e60*/  @P2 BRA `(.L_x_36) ;  /* 0x00000000000c2947 */ /* 0x000fea0003800000 */
[----:B------:R1:W-:Y:S02]  /*0e70*/  STS [UR60+0x20], R0 ;  /* 0x00002000ff007988 */ /* 0x0003e4000800083c */
.L_x_35:
[----:B------:R-:W-:Y:S05]  /*0e80*/  BSYNC B3 ;  /* 0x0000000000037941 */ /* 0x000fea0003800000 */
.L_x_33:
[----:B------:R1:W-:Y:S02]  /*0e90*/  @!P2 STS [UR60+0x24], R6 ;  /* 0x00002406ff00a988 */ /* 0x0003e4000800083c */
.L_x_36:
[----:B------:R-:W-:Y:S05]  /*0ea0*/  BSYNC B4 ;  /* 0x0000000000047941 */ /* 0x000fea0003800000 */
.L_x_32:
[----:B------:R-:W-:Y:S05]  /*0eb0*/  WARPSYNC.ALL ;  /* 0x0000000000007948 */ /* 0x000fea0003800000 */
[----:B------:R-:W-:Y:S04]  /*0ec0*/  BSSY B4, `(.L_x_37) ;  /* 0x000000e000047945 */ /* 0x000fe80003800000 */
[----:B------:R-:W-:Y:S05]  /*0ed0*/  @P2 BRA `(.L_x_38) ;  /* 0x0000000000302947 */ /* 0x000fea0003800000 */
[----:B--234-:R-:W2:Y:S01]  /*0ee0*/  LDS R4, [UR60+0x34] ;  /* 0x0000343cff047984 */ /* 0x01cea20008000800 */
[----:B------:R-:W3:Y:S03]  /*0ef0*/  LDC.64 R8, c[0x0][0x248] ;  /* 0x00009200ff087b82 */ /* 0x000ee60000000a00 */
[----:B-1----:R-:W1:Y:S01]  /*0f00*/  LDS R0, [UR60+0x1c] ;  /* 0x00001c3cff007984 */ /* 0x002e620008000800 */
[C---:B---3--:R-:W-:Y:S01]  /*0f10*/  SHF.L.U64.HI R6, R8.reuse, 0x1, R9 ;  /* 0x0000000108067819 */ /* 0x048fe20000010209 */
[----:B------:R-:W-:-:S03]  /*0f20*/  IMAD.SHL.U32 R5, R8, 0x2, RZ ;  /* 0x0000000208057824 */ /* 0x000fc600078e00ff */
[--C-:B------:R-:W-:Y:S02]  /*0f30*/  SHF.R.U32.HI R7, RZ, 0x4, R6.reuse ;  /* 0x00000004ff077819 */ /* 0x100fe40000011606 */
[----:B------:R-:W-:-:S05]  /*0f40*/  SHF.R.U64 R5, R5, 0x4, R6 ;  /* 0x0000000405057819 */ /* 0x000fca0000001206 */
[----:B------:R3:W-:Y:S01]  /*0f50*/  STS [UR60+0xc], R5 ;  /* 0x00000c05ff007988 */ /* 0x0007e2000800083c */
[----:B--2---:R-:W-:Y:S02]  /*0f60*/  LOP3.LUT R4, R4, 0x7, RZ, 0xb8, !PT ;  /* 0x0000000704047812 */ /* 0x004fe400078eb8ff */
[----:B-1----:R-:W-:-:S03]  /*0f70*/  LOP3.LUT R0, R0, 0xf, R7, 0xb8, !PT ;  /* 0x0000000f00007812 */ /* 0x002fc600078eb807 */
[----:B------:R3:W-:Y:S04]  /*0f80*/  STS [UR60+0x34], R4 ;  /* 0x00003404ff007988 */ /* 0x0007e8000800083c */
[----:B------:R3:W-:Y:S02]  /*0f90*/  STS [UR60+0x1c], R0 ;  /* 0x00001c00ff007988 */ /* 0x0007e4000800083c */
.L_x_38:
[----:B------:R-:W-:Y:S05]  /*0fa0*/  BSYNC B4 ;  /* 0x0000000000047941 */ /* 0x000fea0003800000 */
.L_x_37:
[----:B------:R-:W-:Y:S04]  /*0fb0*/  BSSY B4, `(.L_x_39) ;  /* 0x000001a000047945 */ /* 0x000fe80003800000 */
[----:B------:R-:W-:Y:S04]  /*0fc0*/  BSSY B5, `(.L_x_40) ;  /* 0x0000015000057945 */ /* 0x000fe80003800000 */
[----:B------:R-:W-:Y:S05]  /*0fd0*/  @P2 BRA `(.L_x_41) ;  /* 0x0000000000202947 */ /* 0x000fea0003800000 */
[----:B-1-3--:R-:W1:Y:S02]  /*0fe0*/  LDS R0, [UR60+0x34] ;  /* 0x0000343cff007984 */ /* 0x00ae640008000800 */
[----:B-1----:R-:W-:-:S05]  /*0ff0*/  LOP3.LUT R0, R0, 0x38, RZ, 0xb8, !PT ;  /* 0x0000003800007812 */ /* 0x002fca00078eb8ff */
[----:B------:R1:W-:Y:S01]  /*1000*/  STS [UR60+0x34], R0 ;  /* 0x00003400ff007988 */ /* 0x0003e2000800083c */
[----:B------:R-:W-:Y:S05]  /*1010*/  @P2 BRA `(.L_x_42) ;  /* 0x0000000000202947 */ /* 0x000fea0003800000 */
[----:B-1----:R-:W1:Y:S01]  /*1020*/  LDS R0, [UR60+0x8] ;  /* 0x0000083cff007984 */ /* 0x002e620008000800 */
[----:B------:R-:W-:-:S05]  /*1030*/  IMAD.MOV.U32 R5, RZ, RZ, 0x780 ;  /* 0x00000780ff057424 */ /* 0x000fca00078e00ff */
[----:B-1----:R-:W-:-:S05]  /*1040*/  LOP3.LUT R0, R0, 0x500, R5, 0xd8, !PT ;  /* 0x0000050000007812 */ /* 0x002fca00078ed805 */
[----:B------:R1:W-:Y:S02]  /*1050*/  STS [UR60+0x8], R0 ;  /* 0x00000800ff007988 */ /* 0x0003e4000800083c */
.L_x_41:
[----:B------:R-:W-:Y:S05]  /*1060*/  @P2 BRA `(.L_x_43) ;  /* 0x0000000000282947 */ /* 0x000fea0003800000 */
[----:B-1-3--:R-:W1:Y:S02]  /*1070*/  LDS R0, [UR60+0x8] ;  /* 0x0000083cff007984 */ /* 0x00ae640008000800 */
[----:B-1----:R-:W-:-:S05]  /*1080*/  LOP3.LUT R0, R0, 0x1800, RZ, 0xb8, !PT ;  /* 0x0000180000007812 */ /* 0x002fca00078eb8ff */
[----:B------:R3:W-:Y:S02]  /*1090*/  STS [UR60+0x8], R0 ;  /* 0x00000800ff007988 */ /* 0x0007e4000800083c */
.L_x_42:
[----:B------:R-:W-:Y:S05]  /*10a0*/  @P2 BREAK B5 ;  /* 0x0000000000052942 */ /* 0x000fea0003800000 */
[----:B------:R-:W-:Y:S05]  /*10b0*/  @P2 BRA `(.L_x_44) ;  /* 0x0000000000242947 */ /* 0x000fea0003800000 */
[----:B-1-3--:R-:W1:Y:S01]  /*10c0*/  LDS R0, [UR60+0x8] ;  /* 0x0000083cff007984 */ /* 0x00ae620008000800 */
[----:B------:R-:W-:-:S05]  /*10d0*/  IMAD.MOV.U32 R5, RZ, RZ, 0x6000 ;  /* 0x00006000ff057424 */ /* 0x000fca00078e00ff */
[----:B-1----:R-:W-:-:S04]  /*10e0*/  LOP3.LUT R0, R0, 0x6000, R5, 0xd8, !PT ;  /* 0x0000600000007812 */ /* 0x002fc800078ed805 */
[----:B------:R-:W-:-:S05]  /*10f0*/  LOP3.LUT R0, R0, 0x400000, RZ, 0xb8, !PT ;  /* 0x0040000000007812 */ /* 0x000fca00078eb8ff */
[----:B------:R1:W-:Y:S02]  /*1100*/  STS [UR60+0x8], R0 ;  /* 0x00000800ff007988 */ /* 0x0003e4000800083c */
.L_x_43:
[----:B------:R-:W-:Y:S05]  /*1110*/  BSYNC B5 ;  /* 0x0000000000057941 */ /* 0x000fea0003800000 */
.L_x_40:
[----:B-1-3--:R-:W1:Y:S02]  /*1120*/  @!P2 LDS R0, [UR60+0x8] ;  /* 0x0000083cff00a984 */ /* 0x00ae640008000800 */
[----:B-1----:R-:W-:-:S05]  /*1130*/  @!P2 LOP3.LUT R0, R0, 0x8000, RZ, 0xb8, !PT ;  /* 0x000080000000a812 */ /* 0x002fca00078eb8ff */
[----:B------:R1:W-:Y:S02]  /*1140*/  @!P2 STS [UR60+0x8], R0 ;  /* 0x00000800ff00a988 */ /* 0x0003e4000800083c */
.L_x_44:
[----:B------:R-:W-:Y:S05]  /*1150*/  BSYNC B4 ;  /* 0x0000000000047941 */ /* 0x000fea0003800000 */
.L_x_39:
[----:B------:R-:W-:Y:S05]  /*1160*/  WARPSYNC.ALL ;  /* 0x0000000000007948 */ /* 0x000fea0003800000 */
[----:B------:R1:W-:Y:S01]  /*1170*/  STL [R1], RZ ;  /* 0x000000ff01007387 */ /* 0x0003e20000100800 */
[----:B------:R-:W-:Y:S01]  /*1180*/  UIADD3 UR8, UR8, 0x100, URZ ;  /* 0x0000010008087890 */ /* 0x000fe2000fffe03f */
[----:B------:R-:W-:Y:S02]  /*1190*/  ISETP.GE.AND P1, PT, R13, 0x1, PT ;  /* 0x000000010d00780c */ /* 0x000fe40003f26270 */
[----:B------:R-:W-:Y:S01]  /*11a0*/  SHF.R.U32.HI R6, RZ, 0x5, R3 ;  /* 0x00000005ff067819 */ /* 0x000fe20000011603 */
[----:B------:R-:W-:-:S04]  /*11b0*/  UIADD3 UR52, UP0, UR8, UR52, URZ ;  /* 0x0000003408347290 */ /* 0x000fc8000ff1e03f */
[----:B------:R-:W-:Y:S01]  /*11c0*/  ULEA.HI.X.SX32 UR53, UR8, UR53, 0x1, UP0 ;  /* 0x0000003508357291 */ /* 0x000fe200080f0e3f */
[----:B-1----:R-:W-:Y:S11]  /*11d0*/  @P0 BRA `(.L_x_45) ;  /* 0x0000000000280947 */ /* 0x002ff60003800000 */
[----:B---3--:R-:W1:Y:S01]  /*11e0*/  S2R R0, SR_LANEID ;  /* 0x0000000000007919 */ /* 0x008e620000000000 */
[----:B------:R-:W-:Y:S05]  /*11f0*/  WARPSYNC.ALL ;  /* 0x0000000000007948 */ /* 0x000fea0003800000 */
[----:B-1----:R-:W-:-:S05]  /*1200*/  IMAD.SHL.U32 R0, R0, 0x4, RZ ;  /* 0x0000000400007824 */ /* 0x002fca00078e00ff */
[----:B------:R-:W1:Y:S01]  /*1210*/  LDS R7, [R0+UR60] ;  /* 0x0000003c00077984 */ /* 0x000e620008000800 */
[----:B--2-4-:R-:W-:-:S05]  /*1220*/  IADD3 R4, P3, R0, UR52, RZ ;  /* 0x0000003400047c10 */ /* 0x014fca000ff7e0ff */
[----:B------:R-:W-:-:S05]  /*1230*/  IMAD.X R5, RZ, RZ, UR53, P3 ;  /* 0x00000035ff057e24 */ /* 0x000fca00098e06ff */
[----:B-1----:R1:W5:Y:S01]  /*1240*/  ATOMG.E.EXCH.STRONG.GPU PT, RZ, [R4], R7 ;  /* 0x0000000704ff73a8 */ /* 0x00236200041ee100 */
[----:B------:R-:W-:-:S04]  /*1250*/  DEPBAR {5,4,3,2,1,0} ;  /* 0x0000003f0000791a */ /* 0x000fc80000000000 */
[----:B------:R1:W-:Y:S01]  /*1260*/  UTMACCTL.IV [UR52] ;  /* 0x00000000340079b9 */ /* 0x0003e20008000000 */
[----:B------:R-:W-:Y:S01]  /*1270*/  NOP ;  /* 0x0000000000007918 */ /* 0x000fe20000000000 */
.L_x_45:
[----:B------:R-:W-:Y:S05]  /*1280*/  @P0 BRA `(.L_x_46) ;  /* 0x00000000000c0947 */ /* 0x000fea0003800000 */
[----:B------:R0:W-:Y:S01]  /*1290*/  UTMACMDFLUSH ;  /* 0x00000000000079b7 */ /* 0x0001e20000000000 */
[----:B------:R-:W-:Y:S05]  /*12a0*/  @P0 BRA `(.L_x_46) ;  /* 0x0000000000040947 */ /* 0x000fea0003800000 */
[----:B------:R-:W-:-:S04]  /*12b0*/  DEPBAR.LE SB0, 0x0 ;  /* 0x000080000000791a */ /* 0x000fc80000000000 */
.L_x_46:
[----:B------:R1:W-:Y:S01]  /*12c0*/  STL [R1+0x4], RZ ;  /* 0x000004ff01007387 */ /* 0x0003e20000100800 */
[----:B------:R-:W-:Y:S05]  /*12d0*/  WARPSYNC.ALL ;  /* 0x0000000000007948 */ /* 0x000fea0003800000 */
[----:B------:R1:W-:Y:S01]  /*12e0*/  STL [R1+0x8], RZ ;  /* 0x000008ff01007387 */ /* 0x0003e20000100800 */
[----:B-----5:R-:W-:Y:S01]  /*12f0*/  VOTEU.ALL UP0, P2 ;  /* 0x00000000003f7886 */ /* 0x020fe20001000000 */
[----:B------:R-:W-:Y:S01]  /*1300*/  UMOV UR8, 0x1 ;  /* 0x0000000100087882 */ /* 0x000fe20000000000 */
[----:B------:R-:W-:Y:S01]  /*1310*/  VOTEU.ALL UP1, P2 ;  /* 0x00000000003f7886 */ /* 0x000fe20001020000 */
[----:B------:R1:W-:Y:S01]  /*1320*/  STL [R1+0xc], RZ ;  /* 0x00000cff01007387 */ /* 0x0003e20000100800 */
[----:B------:R-:W-:Y:S01]  /*1330*/  VOTEU.ALL UP2, P2 ;  /* 0x00000000003f7886 */ /* 0x000fe20001040000 */
[----:B------:R-:W-:-:S04]  /*1340*/  @!UP0 UIADD3 UR12, -UR8, 0x100000, URZ ;  /* 0x00100000080c8890 */ /* 0x000fc8000fffe13f */
[----:B------:R-:W-:Y:S02]  /*1350*/  @!UP0 USHF.L.U32 UR13, UR12, 0xb, URZ ;  /* 0x0000000b0c0d8899 */ /* 0x000fe4000800063f */
[----:B------:R-:W-:Y:S01]  /*1360*/  @!UP0 USHF.L.U32 UR12, UR12, 0x1, URZ ;  /* 0x000000010c0c8899 */ /* 0x000fe2000800063f */
[----:B------:R-:W-:Y:S01]  /*1370*/  R2UR UR58, R6 ;  /* 0x00000000063a72ca */ /* 0x000fe200000e0000 */
[----:B------:R1:W-:Y:S01]  /*1380*/  STL [R1+0x10], RZ ;  /* 0x000010ff01007387 */ /* 0x0003e20000100800 */
[----:B------:R-:W-:-:S04]  /*1390*/  @!UP0 UIADD3 UR16, -UR8, 0x100000, URZ ;  /* 0x0010000008108890 */ /* 0x000fc8000fffe13f */
[----:B------:R-:W-:Y:S02]  /*13a0*/  @!UP0 USHF.L.U32 UR17, UR16, 0xb, URZ ;  /* 0x0000000b10118899 */ /* 0x000fe4000800063f */
[----:B------:R-:W-:Y:S01]  /*13b0*/  @!UP0 USHF.L.U32 UR16, UR16, 0x1, URZ ;  /* 0x0000000110108899 */ /* 0x000fe2000800063f */
[----:B------:R-:W-:Y:S01]  /*13c0*/  CS2R R152, SRZ ;  /* 0x0000000000987805 */ /* 0x000fe2000001ff00 */
[----:B------:R-:W-:-:S04]  /*13d0*/  @!UP0 UIADD3 UR8, -UR8, 0x100000, URZ ;  /* 0x0010000008088890 */ /* 0x000fc8000fffe13f */
[----:B------:R-:W-:Y:S02]  /*13e0*/  @!UP0 USHF.L.U32 UR9, UR8, 0xb, URZ ;  /* 0x0000000b08098899 */ /* 0x000fe4000800063f */
[----:B------:R-:W-:Y:S01]  /*13f0*/  @!UP0 USHF.L.U32 UR8, UR8, 0x1, URZ ;  /* 0x0000000108088899 */ /* 0x000fe2000800063f */
[----:B------:R1:W-:Y:S01]  /*1400*/  STL [R1+0x14], RZ ;  /* 0x000014ff01007387 */ /* 0x0003e20000100800 */
[----:B------:R-:W-:Y:S01]  /*1410*/  VOTEU.ALL UP0, P2 ;  /* 0x00000000003f7886 */ /* 0x000fe20001000000 */
[----:B------:R-:W-:Y:S01]  /*1420*/  USHF.L.U32 UR11, UR54, 0x7, URZ ;  /* 0x00000007360b7899 */ /* 0x000fe2000800063f */
[----:B------:R-:W-:Y:S01]  /*1430*/  CS2R R154, SRZ ;  /* 0x00000000009a7805 */ /* 0x000fe2000001ff00 */
[----:B------:R1:W-:Y:S01]  /*1440*/  STL [R1+0x18], RZ ;  /* 0x000018ff01007387 */ /* 0x0003e20000100800 */
[----:B------:R-:W-:Y:S01]  /*1450*/  USHF.L.U32 UR15, UR55, 0x8, URZ ;  /* 0x00000008370f7899 */ /* 0x000fe2000800063f */
[----:B------:R-:W-:Y:S02]  /*1460*/  CS2R R156, SRZ ;  /* 0x00000000009c7805 */ /* 0x000fe4000001ff00 */
[----:B------:R-:W-:Y:S01]  /*1470*/  CS2R R158, SRZ ;  /* 0x00000000009e7805 */ /* 0x000fe2000001ff00 */
[----:B------:R-:W-:Y:S01]  /*1480*/  BAR.SYNC.DEFER_BLOCKING 0x0 ;  /* 0x0000000000007b1d */ /* 0x000fe20000010000 */
[----:B------:R-:W-:-:S02]  /*1490*/  CS2R R160, SRZ ;  /* 0x0000000000a07805 */ /* 0x000fc4000001ff00 */
[----:B------:R-:W-:Y:S02]  /*14a0*/  CS2R R162, SRZ ;  /* 0x0000000000a27805 */ /* 0x000fe4000001ff00 */
[----:B------:R-:W-:Y:S02]  /*14b0*/  CS2R R164, SRZ ;  /* 0x0000000000a47805 */ /* 0x000fe4000001ff00 */
[----:B------:R-:W-:Y:S02]  /*14c0*/  CS2R R166, SRZ ;  /* 0x0000000000a67805 */ /* 0x000fe4000001ff00 */
[----:B------:R-:W-:Y:S02]  /*14d0*/  CS2R R168, SRZ ;  /* 0x0000000000a87805 */ /* 0x000fe4000001ff00 */
[----:B------:R-:W-:Y:S02]  /*14e0*/  CS2R R170, SRZ ;  /* 0x0000000000aa7805 */ /* 0x000fe4000001ff00 */
[----:B------:R-:W-:Y:S01]  /*14f0*/  CS2R R172, SRZ ;  /* 0x0000000000ac7805 */ /* 0x000fe2000001ff00 */
[----:B------:R1:W-:Y:S01]  /*1500*/  STL [R1+0x1c], RZ ;  /* 0x00001cff01007387 */ /* 0x0003e20000100800 */
[----:B------:R-:W-:-:S02]  /*1510*/  CS2R R174, SRZ ;  /* 0x0000000000ae7805 */ /* 0x000fc4000001ff00 */
[----:B------:R-:W-:Y:S02]  /*1520*/  CS2R R176, SRZ ;  /* 0x0000000000b07805 */ /* 0x000fe4000001ff00 */
[----:B------:R-:W-:Y:S01]  /*1530*/  CS2R R178, SRZ ;  /* 0x0000000000b27805 */ /* 0x000fe2000001ff00 */
[----:B------:R1:W-:Y:S01]  /*1540*/  STL [R1+0x20], RZ ;  /* 0x000020ff01007387 */ /* 0x0003e20000100800 */
        /* <DEDUP_REMOVED lines=11> */
[----:B------:R1:W-:Y:S04]  /*1600*/  STL [R1+0x2c], RZ ;  /* 0x00002cff01007387 */ /* 0x0003e80000100800 */
[----:B------:R-:W2:Y:S02]  /*1610*/  FENCE.VIEW.ASYNC.S ;  /* 0x00000000000073c6 */ /* 0x000ea40000000000 */
[----:B--2---:R1:W2:Y:S01]  /*1620*/  @!UP0 SYNCS.EXCH.64 URZ, [UR60+0x48000], UR12 ;  /* 0x0480000c3c3f85b2 */ /* 0x0042a20008000100 */
[----:B------:R-:W-:-:S02]  /*1630*/  CS2R R198, SRZ ;  /* 0x0000000000c67805 */ /* 0x000fc4000001ff00 */
[----:B------:R-:W-:Y:S01]  /*1640*/  CS2R R200, SRZ ;  /* 0x0000000000c87805 */ /* 0x000fe2000001ff00 */
[----:B------:R1:W-:Y:S01]  /*1650*/  STL [R1+0x30], RZ ;  /* 0x000030ff01007387 */ /* 0x0003e20000100800 */
[----:B------:R-:W-:Y:S02]  /*1660*/  CS2R R202, SRZ ;  /* 0x0000000000ca7805 */ /* 0x000fe4000001ff00 */
[----:B------:R-:W-:Y:S02]  /*1670*/  CS2R R204, SRZ ;  /* 0x0000000000cc7805 */ /* 0x000fe4000001ff00 */
[----:B------:R-:W-:Y:S01]  /*1680*/  CS2R R206, SRZ ;  /* 0x0000000000ce7805 */ /* 0x000fe2000001ff00 */
[----:B------:R1:W-:Y:S01]  /*1690*/  STL [R1+0x34], RZ ;  /* 0x000034ff01007387 */ /* 0x0003e20000100800 */
[----:B------:R-:W-:Y:S02]  /*16a0*/  CS2R R208, SRZ ;  /* 0x0000000000d07805 */ /* 0x000fe4000001ff00 */
        /* <DEDUP_REMOVED lines=74> */
[----:B--2---:R-:W-:Y:S01]  /*1b50*/  BAR.SYNC.DEFER_BLOCKING 0x0 ;  /* 0x0000000000007b1d */ /* 0x004fe20000010000 */
[----:B------:R-:W-:Y:S02]  /*1b60*/  CS2R R66, SRZ ;  /* 0x0000000000427805 */ /* 0x000fe4000001ff00 */
[----:B------:R-:W-:Y:S02]  /*1b70*/  CS2R R68, SRZ ;  /* 0x0000000000447805 */ /* 0x000fe4000001ff00 */
[----:B------:R-:W-:Y:S02]  /*1b80*/  CS2R R70, SRZ ;  /* 0x0000000000467805 */ /* 0x000fe4000001ff00 */
[----:B------:R-:W-:Y:S02]  /*1b90*/  CS2R R72, SRZ ;  /* 0x0000000000487805 */ /* 0x000fe4000001ff00 */
        /* <DEDUP_REMOVED lines=8> */
[----:B------:R-:W-:-:S03]  /*1c20*/  CS2R R86, SRZ ;  /* 0x0000000000567805 */ /* 0x000fc6000001ff00 */
[----:B------:R1:W-:Y:S04]  /*1c30*/  STL [R1+0x88], RZ ;  /* 0x000088ff01007387 */ /* 0x0003e80000100800 */
[----:B------:R1:W-:Y:S04]  /*1c40*/  STL [R1+0x8c], RZ ;  /* 0x00008cff01007387 */ /* 0x0003e80000100800 */
[----:B------:R1:W-:Y:S01]  /*1c50*/  STL [R1+0x90], RZ ;  /* 0x000090ff01007387 */ /* 0x0003e20000100800 */
[----:B------:R1:W2:Y:S03]  /*1c60*/  @!UP1 SYNCS.EXCH.64 URZ, [UR60+0x48008], UR16 ;  /* 0x048008103c3f95b2 */ /* 0x0002a60008000100 */
[----:B------:R1:W-:Y:S04]  /*1c70*/  STL [R1+0x94], RZ ;  /* 0x000094ff01007387 */ /* 0x0003e80000100800 */
        /* <DEDUP_REMOVED lines=18> */
[----:B------:R1:W-:Y:S01]  /*1da0*/  STL [R1+0xe0], RZ ;  /* 0x0000e0ff01007387 */ /* 0x0003e20000100800 */
[----:B--2---:R-:W-:Y:S06]  /*1db0*/  BAR.SYNC.DEFER_BLOCKING 0x0 ;  /* 0x0000000000007b1d */ /* 0x004fec0000010000 */
[----:B------:R1:W-:Y:S04]  /*1dc0*/  STL [R1+0xe4], RZ ;  /* 0x0000e4ff01007387 */ /* 0x0003e80000100800 */
[----:B------:R1:W-:Y:S04]  /*1dd0*/  STL [R1+0xe8], RZ ;  /* 0x0000e8ff01007387 */ /* 0x0003e80000100800 */
[----:B------:R1:W-:Y:S04]  /*1de0*/  STL [R1+0xec], RZ ;  /* 0x0000ecff01007387 */ /* 0x0003e80000100800 */
[----:B------:R1:W-:Y:S04]  /*1df0*/  STL [R1+0xf0], RZ ;  /* 0x0000f0ff01007387 */ /* 0x0003e80000100800 */
[----:B------:R1:W-:Y:S01]  /*1e00*/  STL [R1+0xf4], RZ ;  /* 0x0000f4ff01007387 */ /* 0x0003e20000100800 */
[----:B------:R1:W2:Y:S03]  /*1e10*/  @!UP2 SYNCS.EXCH.64 URZ, [UR60+0x48010], UR8 ;  /* 0x048010083c3fa5b2 */ /* 0x0002a60008000100 */
[----:B------:R1:W-:Y:S04]  /*1e20*/  STL [R1+0xf8], RZ ;  /* 0x0000f8ff01007387 */ /* 0x0003e80000100800 */
[----:B------:R1:W-:Y:S01]  /*1e30*/  STL [R1+0xfc], RZ ;  /* 0x0000fcff01007387 */ /* 0x0003e20000100800 */
[----:B------:R-:W-:Y:S05]  /*1e40*/  @!P1 BRA `(.L_x_47) ;  /* 0x0000001c00989947 */ /* 0x000fea0003800000 */
[----:B------:R1:W-:Y:S01]  /*1e50*/  STL [R1], RZ ;  /* 0x000000ff01007387 */ /* 0x0003e20000100800 */
[----:B------:R-:W-:Y:S02]  /*1e60*/  CS2R R152, SRZ ;  /* 0x0000000000987805 */ /* 0x000fe4000001ff00 */
        /* <DEDUP_REMOVED lines=127> */
[----:B------:R-:W-:Y:S01]  /*2660*/  UMOV UR57, URZ ;  /* 0x0000003f00397c82 */ /* 0x000fe20008000000 */
[----:B------:R-:W-:-:S02]  /*2670*/  UMOV UR56, URZ ;  /* 0x0000003f00387c82 */ /* 0x000fc40008000000 */
        /* <DEDUP_REMOVED lines=30> */
[----:B------:R1:W-:Y:S02]  /*2860*/  STL [R1+0xfc], RZ ;  /* 0x0000fcff01007387 */ /* 0x0003e40000100800 */
.L_x_49:
[----:B--2---:R-:W-:Y:S01]  /*2870*/  BAR.SYNC.DEFER_BLOCKING 0x0 ;  /* 0x0000000000007b1d */ /* 0x004fe20000010000 */
[----:B------:R-:W-:Y:S01]  /*2880*/  ULEA UR22, UR57, UR60, 0x3 ;  /* 0x0000003c39167291 */ /* 0x000fe2000f8e183f */
[----:B---3--:R-:W-:Y:S01]  /*2890*/  @!P2 IMAD.MOV.U32 R0, RZ, RZ, 0x18000 ;  /* 0x00018000ff00a424 */ /* 0x008fe200078e00ff */
[----:B------:R-:W-:Y:S01]  /*28a0*/  ELECT P0, URZ, PT ;  /* 0x00000000003f782f */ /* 0x000fe20003800000 */
[----:B------:R-:W-:-:S03]  /*28b0*/  ULEA UR20, UR57, UR60, 0x10 ;  /* 0x0000003c39147291 */ /* 0x000fc6000f8e803f */
[----:B------:R-:W-:Y:S01]  /*28c0*/  ISETP.LT.U32.AND P0, PT, R2, 0x40, P0 ;  /* 0x000000400200780c */ /* 0x000fe20000701070 */
[----:B-1----:R-:W-:Y:S01]  /*28d0*/  ULOP3.LUT UR9, UR58, 0x1, URZ, 0xc0, !UPT ;  /* 0x000000013a097892 */ /* 0x002fe2000f8ec03f */
[----:B------:R-:W-:-:S03]  /*28e0*/  ELECT P1, URZ, PT ;  /* 0x00000000003f782f */ /* 0x000fc60003820000 */
[----:B------:R-:W-:Y:S02]  /*28f0*/  ULEA UR12, UR9, UR20, 0xf ;  /* 0x00000014090c7291 */ /* 0x000fe4000f8e783f */
[----:B------:R-:W-:Y:S01]  /*2900*/  ULEA UR14, UR9, UR56, 0x6 ;  /* 0x00000038090e7291 */ /* 0x000fe2000f8e303f */
[----:B------:R-:W-:Y:S01]  /*2910*/  ISETP.LT.U32.AND P1, PT, R2, 0x40, P1 ;  /* 0x000000400200780c */ /* 0x000fe20000f21070 */
[----:B------:R-:W-:-:S04]  /*2920*/  ULEA UR8, UR57, UR60, 0xf ;  /* 0x0000003c39087291 */ /* 0x000fc8000f8e783f */
[----:B------:R-:W-:Y:S01]  /*2930*/  VOTEU.ANY UP0, P0 ;  /* 0x00000000003f7886 */ /* 0x000fe20000000100 */
[----:B------:R-:W-:Y:S01]  /*2940*/  VOTEU.ANY UP2, P0 ;  /* 0x00000000003f7886 */ /* 0x000fe20000040100 */
[----:B------:R-:W-:Y:S01]  /*2950*/  UIADD3 UR21, UR8, 0x30000, URZ ;  /* 0x0003000008157890 */ /* 0x000fe2000fffe03f */
[----:B------:R1:W-:Y:S01]  /*2960*/  @!P2 SYNCS.ARRIVE.TRANS64 RZ, [UR22+0x48000], R0 ;  /* 0x04800000ffffa9a7 */ /* 0x0003e20008000016 */
[----:B------:R2:W-:Y:S06]  /*2970*/  MEMBAR.ALL.CTA ;  /* 0x0000000000007992 */ /* 0x0005ec0000008000 */
[----:B--2---:R-:W2:Y:S01]  /*2980*/  FENCE.VIEW.ASYNC.S ;  /* 0x00000000000073c6 */ /* 0x004ea20000000000 */
[----:B------:R-:W-:Y:S01]  /*2990*/  @UP0 UIADD3 UR13, UR22, 0x48000, URZ ;  /* 0x00048000160d0890 */ /* 0x000fe2000fffe03f */
[----:B------:R-:W-:Y:S01]  /*29a0*/  @UP0 UMOV UR16, UR4 ;  /* 0x0000000400100c82 */ /* 0x000fe20008000000 */
[----:B------:R-:W-:Y:S01]  /*29b0*/  @UP0 UMOV UR17, UR5 ;  /* 0x0000000500110c82 */ /* 0x000fe20008000000 */
[----:B--2---:R-:W-:Y:S01]  /*29c0*/  VOTEU.ANY UP1, P1 ;  /* 0x00000000003f7886 */ /* 0x004fe20000820100 */
[----:B------:R-:W-:Y:S01]  /*29d0*/  ULEA UR8, UR9, UR21, 0xe ;  /* 0x0000001509087291 */ /* 0x000fe2000f8e703f */
[----:B-1----:R-:W-:Y:S01]  /*29e0*/  IMAD.U32 R0, RZ, RZ, UR59 ;  /* 0x0000003bff007e24 */ /* 0x002fe2000f8e00ff */
[----:B------:R-:W-:Y:S01]  /*29f0*/  VOTEU.ANY UP3, P1 ;  /* 0x00000000003f7886 */ /* 0x000fe20000860100 */
[----:B------:R-:W-:Y:S01]  /*2a00*/  UMOV UR10, UR14 ;  /* 0x0000000e000a7c82 */ /* 0x000fe20008000000 */
[----:B------:R-:W-:Y:S01]  /*2a10*/  @UP1 UIADD3 UR9, UR22, 0x48000, URZ ;  /* 0x0004800016091890 */ /* 0x000fe2000fffe03f */
[----:B------:R-:W-:Y:S01]  /*2a20*/  @UP1 UMOV UR18, UR6 ;  /* 0x0000000600121c82 */ /* 0x000fe20008000000 */
[----:B------:R-:W-:Y:S01]  /*2a30*/  @UP1 UMOV UR19, UR7 ;  /* 0x0000000700131c82 */ /* 0x000fe20008000000 */
[----:B------:R-:W-:Y:S01]  /*2a40*/  SHF.L.U32 R0, R0, 0x1f, RZ ;  /* 0x0000001f00007819 */ /* 0x000fe200000006ff */
[----:B------:R-:W-:Y:S06]  /*2a50*/  BAR.SYNC.DEFER_BLOCKING 0x0 ;  /* 0x0000000000007b1d */ /* 0x000fec0000010000 */
[----:B------:R1:W-:Y:S02]  /*2a60*/  @UP2 UTMALDG.2D [UR12], [UR16] ;  /* 0x0000000c100025b4 */ /* 0x0003e40008008000 */
[----:B------:R-:W-:Y:S06]  /*2a70*/  BAR.SYNC.DEFER_BLOCKING 0x0 ;  /* 0x0000000000007b1d */ /* 0x000fec0000010000 */
[----:B------:R1:W-:Y:S02]  /*2a80*/  @UP3 UTMALDG.2D [UR8], [UR18] ;  /* 0x00000008120035b4 */ /* 0x0003e40008008000 */
[----:B------:R-:W-:Y:S06]  /*2a90*/  BAR.SYNC.DEFER_BLOCKING 0x0 ;  /* 0x0000000000007b1d */ /* 0x000fec0000010000 */
[----:B------:R-:W2:Y:S02]  /*2aa0*/  SYNCS.PHASECHK.TRANS64.TRYWAIT P0, [UR22+0x48000], R0 ;  /* 0x04800000ff0075a7 */ /* 0x000ea40008000156 */
[----:B-12---:R-:W-:Y:S05]  /*2ab0*/  @!P0 BRA `(.L_x_48) ;  /* 0x0000002000bc8947 */ /* 0x006fea0003800000 */
.L_x_50:
[----:B------:R-:W-:Y:S01]  /*2ac0*/  STL.64 [R1+0x1f8], R86 ;  /* 0x0001f85601007387 */ /* 0x000fe20000100a00 */
[----:B------:R-:W-:Y:S01]  /*2ad0*/  USHF.R.U32.HI UR40, URZ, 0x4, UR20 ;  /* 0x000000043f287899 */ /* 0x000fe20008011614 */
[----:B------:R-:W1:Y:S02]  /*2ae0*/  LDC R0, c[0x0][0x230] ;  /* 0x00008c00ff007b82 */ /* 0x000e640000000800 */
[----:B------:R-:W-:Y:S04]  /*2af0*/  STL.64 [R1+0x1f0], R84 ;  /* 0x0001f05401007387 */ /* 0x000fe80000100a00 */
        /* <DEDUP_REMOVED lines=29> */
[----:B------:R2:W-:Y:S04]  /*2cd0*/  STL.64 [R1+0x100], R24 ;  /* 0x0001001801007387 */ /* 0x0005e80000100a00 */
[----:B--2---:R-:W2:Y:S04]  /*2ce0*/  LDL.LU.64 R24, [R1] ;  /* 0x0000000001187983 */ /* 0x004ea80000300a00 */
[----:B------:R-:W2:Y:S04]  /*2cf0*/  LDL.LU.64 R26, [R1+0x8] ;  /* 0x00000800011a7983 */ /* 0x000ea80000300a00 */
        /* <DEDUP_REMOVED lines=29> */
[----:B------:R-:W2:Y:S01]  /*2ed0*/  LDL.LU.64 R86, [R1+0xf8] ;  /* 0x0000f80001567983 */ /* 0x000ea20000300a00 */
[----:B------:R-:W-:-:S02]  /*2ee0*/  USHF.R.U32.HI UR42, URZ, 0x4, UR21 ;  /* 0x000000043f2a7899 */ /* 0x000fc40008011615 */
[----:B------:R-:W-:Y:S02]  /*2ef0*/  USGXT.U32 UR40, UR40, 0xe ;  /* 0x0000000e2828789a */ /* 0x000fe40008000000 */
[----:B------:R-:W-:Y:S01]  /*2f00*/  USGXT.U32 UR42, UR42, 0xe ;  /* 0x0000000e2a2a789a */ /* 0x000fe20008000000 */
[----:B------:R-:W-:Y:S01]  /*2f10*/  UMOV UR41, 0x40000040 ;  /* 0x4000004000297882 */ /* 0x000fe20000000000 */
[----:B------:R-:W-:Y:S01]  /*2f20*/  UMOV UR43, 0x40000040 ;  /* 0x40000040002b7882 */ /* 0x000fe20000000000 */
[----:B------:R-:W-:Y:S02]  /*2f30*/  UIADD3 UR44, UP0, UR40, 0x2, URZ ;  /* 0x00000002282c7890 */ /* 0x000fe4000ff1e03f */
[----:B------:R-:W-:Y:S01]  /*2f40*/  UIADD3 UR46, UP1, UR42, 0x2, URZ ;  /* 0x000000022a2e7890 */ /* 0x000fe2000ff3e03f */
[----:B------:R-:W-:Y:S01]  /*2f50*/  UMOV UR8, URZ ;  /* 0x0000003f00087c82 */ /* 0x000fe20008000000 */
[----:B------:R-:W-:Y:S01]  /*2f60*/  UMOV UR9, URZ ;  /* 0x0000003f00097c82 */ /* 0x000fe20008000000 */
[----:B------:R-:W-:-:S02]  /*2f70*/  UIADD3.X UR45, UR8, 0x40000040, URZ, UP0, !UPT ;  /* 0x40000040082d7890 */ /* 0x000fc400087fe43f */
[----:B------:R-:W-:Y:S02]  /*2f80*/  UIADD3.X UR47, UR9, 0x40000040, URZ, UP1, !UPT ;  /* 0x40000040092f7890 */ /* 0x000fe40008ffe43f */
[----:B------:R-:W-:Y:S02]  /*2f90*/  UIADD3.64 UR36, UR44, 0x2, URZ ;  /* 0x000000022c247897 */ /* 0x000fe4000fffe03f */
[----:B------:R-:W-:Y:S02]  /*2fa0*/  UIADD3.64 UR38, UR46, 0x2, URZ ;  /* 0x000000022e267897 */ /* 0x000fe4000fffe03f */
[----:B------:R-:W-:Y:S02]  /*2fb0*/  UIADD3.64 UR32, UR44, 0x4, URZ ;  /* 0x000000042c207897 */ /* 0x000fe4000fffe03f */
[----:B------:R-:W-:Y:S02]  /*2fc0*/  UIADD3.64 UR34, UR46, 0x4, URZ ;  /* 0x000000042e227897 */ /* 0x000fe4000fffe03f */
[----:B------:R-:W-:-:S02]  /*2fd0*/  UIADD3.64 UR28, UR44, 0x7fe, URZ ;  /* 0x000007fe2c1c7897 */ /* 0x000fc4000fffe03f */
[----:B------:R-:W-:Y:S02]  /*2fe0*/  UIADD3.64 UR30, UR46, 0x3fe, URZ ;  /* 0x000003fe2e1e7897 */ /* 0x000fe4000fffe03f */
[----:B------:R-:W-:Y:S02]  /*2ff0*/  UIADD3.64 UR24, UR44, 0x800, URZ ;  /* 0x000008002c187897 */ /* 0x000fe4000fffe03f */
[----:B------:R-:W-:Y:S02]  /*3000*/  UIADD3.64 UR26, UR46, 0x400, URZ ;  /* 0x000004002e1a7897 */ /* 0x000fe4000fffe03f */
[----:B------:R-:W-:Y:S02]  /*3010*/  UIADD3.64 UR20, UR44, 0x802, URZ ;  /* 0x000008022c147897 */ /* 0x000fe4000fffe03f */
[----:B------:R-:W-:Y:S02]  /*3020*/  UIADD3.64 UR22, UR46, 0x402, URZ ;  /* 0x000004022e167897 */ /* 0x000fe4000fffe03f */
[----:B------:R-:W-:-:S02]  /*3030*/  UIADD3.64 UR16, UR44, 0x804, URZ ;  /* 0x000008042c107897 */ /* 0x000fc4000fffe03f */
[----:B------:R-:W-:Y:S01]  /*3040*/  UIADD3.64 UR18, UR46, 0x404, URZ ;  /* 0x000004042e127897 */ /* 0x000fe2000fffe03f */
[----:B--2---:R-:W-:-:S06]  /*3050*/  WARPGROUP.ARRIVE ;  /* 0x00000000000079c5 */ /* 0x004fcc0000000000 */
[----:B------:R-:W-:Y:S03]  /*3060*/  HGMMA.64x128x16.F32.BF16 R24, gdesc[UR40], R24, gsb0 ;  /* 0x01e00000281879f0 */ /* 0x000fe60008001818 */
[----:B------:R-:W-:Y:S02]  /*3070*/  WARPGROUP.DEPBAR.LE gsb0, 0x0 ;  /* 0x00008000000079c5 */ /* 0x000fe40000010000 */
[----:B------:R-:W-:-:S07]  /*3080*/  WARPGROUP.ARRIVE ;  /* 0x00000000000079c5 */ /* 0x000fce0000000000 */
        /* <DEDUP_REMOVED lines=15> */
[----:B------:R-:W-:Y:S01]  /*3180*/  HGMMA.64x128x16.F32.BF16 R24, gdesc[UR20], R24, gsb0 ;  /* 0x01e00000141879f0 */ /* 0x000fe20008001818 */
[----:B------:R-:W-:Y:S02]  /*3190*/  UIADD3.64 UR40, UR44, 0x1fe, URZ ;  /* 0x000001fe2c287897 */ /* 0x000fe4000fffe03f */
[----:B------:R-:W-:Y:S02]  /*31a0*/  WARPGROUP.DEPBAR.LE gsb0, 0x0 ;  /* 0x00008000000079c5 */ /* 0x000fe40000010000 */
[----:B------:R-:W-:-:S07]  /*31b0*/  WARPGROUP.ARRIVE ;  /* 0x00000000000079c5 */ /* 0x000fce0000000000 */
[----:B------:R-:W-:Y:S01]  /*31c0*/  HGMMA.64x128x16.F32.BF16 R24, gdesc[UR16], R24, gsb0 ;  /* 0x01e00000101879f0 */ /* 0x000fe20008001818 */
[----:B------:R-:W-:Y:S01]  /*31d0*/  UIADD3.64 UR48, UR44, 0x200, URZ ;  /* 0x000002002c307897 */ /* 0x000fe2000fffe03f */
[----:B------:R-:W-:Y:S01]  /*31e0*/  UMOV UR50, UR46 ;  /* 0x0000002e00327c82 */ /* 0x000fe20008000000 */
[----:B------:R-:W-:Y:S01]  /*31f0*/  UMOV UR51, UR47 ;  /* 0x0000002f00337c82 */ /* 0x000fe20008000000 */
[----:B------:R-:W-:Y:S02]  /*3200*/  WARPGROUP.DEPBAR.LE gsb0, 0x0 ;  /* 0x00008000000079c5 */ /* 0x000fe40000010000 */
[----:B------:R-:W-:Y:S01]  /*3210*/  WARPGROUP.ARRIVE ;  /* 0x00000000000079c5 */ /* 0x000fe20000000000 */
[----:B------:R-:W-:Y:S01]  /*3220*/  UIADD3.64 UR36, UR44, 0x202, URZ ;  /* 0x000002022c247897 */ /* 0x000fe2000fffe03f */
[----:B------:R-:W-:Y:S04]  /*3230*/  STL.64 [R1], R24 ;  /* 0x0000001801007387 */ /* 0x000fe80000100a00 */
[----:B------:R-:W-:Y:S01]  /*3240*/  HGMMA.64x128x16.F32.BF16 R152, gdesc[UR40], R152, gsb0 ;  /* 0x01e00000289879f0 */ /* 0x000fe20008001898 */
[----:B------:R-:W-:Y:S01]  /*3250*/  UIADD3.64 UR32, UR44, 0x204, URZ ;  /* 0x000002042c207897 */ /* 0x000fe2000fffe03f */
[----:B------:R-:W-:Y:S01]  /*3260*/  STL.64 [R1+0x8], R26 ;  /* 0x0000081a01007387 */ /* 0x000fe20000100a00 */
[----:B------:R-:W-:-:S02]  /*3270*/  UIADD3.64 UR28, UR44, 0x9fe, URZ ;  /* 0x000009fe2c1c7897 */ /* 0x000fc4000fffe03f */
[----:B------:R-:W-:Y:S01]  /*3280*/  UIADD3.64 UR24, UR44, 0xa00, URZ ;  /* 0x00000a002c187897 */ /* 0x000fe2000fffe03f */
[----:B------:R-:W-:Y:S01]  /*3290*/  STL.64 [R1+0x10], R28 ;  /* 0x0000101c01007387 */ /* 0x000fe20000100a00 */
[----:B------:R-:W-:Y:S02]  /*32a0*/  UIADD3.64 UR20, UR44, 0xa02, URZ ;  /* 0x00000a022c147897 */ /* 0x000fe4000fffe03f */
[----:B------:R-:W-:Y:S01]  /*32b0*/  UIADD3.64 UR16, UR44, 0xa04, URZ ;  /* 0x00000a042c107897 */ /* 0x000fe2000fffe03f */
[----:B------:R-:W-:Y:S01]  /*32c0*/  STL.64 [R1+0x18], R30 ;  /* 0x0000181e01007387 */ /* 0x000fe20000100a00 */
[----:B------:R-:W-:-:S03]  /*32d0*/  UIADD3.64 UR40, UR44, 0x3fe, URZ ;  /* 0x000003fe2c287897 */ /* 0x000fc6000fffe03f */
        /* <DEDUP_REMOVED lines=27> */
[----:B------:R2:W-:Y:S01]  /*3490*/  STL.64 [R1+0xf8], R86 ;  /* 0x0000f85601007387 */ /* 0x0005e20000100a00 */
[----:B------:R-:W-:-:S02]  /*34a0*/  WARPGROUP.DEPBAR.LE gsb0, 0x0 ;  /* 0x00008000000079c5 */ /* 0x000fc40000010000 */
[----:B------:R-:W-:Y:S01]  /*34b0*/  WARPGROUP.ARRIVE ;  /* 0x00000000000079c5 */ /* 0x000fe20000000000 */
[----:B--2---:R-:W2:Y:S04]  /*34c0*/  LDL.LU.64 R86, [R1+0x1f8] ;  /* 0x0001f80001567983 */ /* 0x004ea80000300a00 */
[----:B------:R-:W2:Y:S01]  /*34d0*/  LDL.LU.64 R84, [R1+0x1f0] ;  /* 0x0001f00001547983 */ /* 0x000ea20000300a00 */
[----:B------:R-:W-:Y:S03]  /*34e0*/  HGMMA.64x128x16.F32.BF16 R152, gdesc[UR48], R152, gsb0 ;  /* 0x01e00000309879f0 */ /* 0x000fe60008001898 */
[----:B------:R-:W2:Y:S01]  /*34f0*/  LDL.LU.64 R82, [R1+0x1e8] ;  /* 0x0001e80001527983 */ /* 0x000ea20000300a00 */
[----:B------:R-:W-:Y:S01]  /*3500*/  UIADD3.64 UR48, UR44, 0x400, URZ ;  /* 0x000004002c307897 */ /* 0x000fe2000fffe03f */
[----:B------:R-:W-:Y:S01]  /*3510*/  UMOV UR50, UR46 ;  /* 0x0000002e00327c82 */ /* 0x000fe20008000000 */
[----:B------:R-:W-:Y:S01]  /*3520*/  UMOV UR51, UR47 ;  /* 0x0000002f00337c82 */ /* 0x000fe20008000000 */
        /* <DEDUP_REMOVED lines=29> */
[----:B------:R-:W-:-:S02]  /*3700*/  UIADD3 UR56, UR56, 0x80, URZ ;  /* 0x0000008038387890 */ /* 0x000fc4000fffe03f */
[----:B------:R-:W-:-:S04]  /*3710*/  UIADD3 UR57, UR57, 0x1, URZ ;  /* 0x0000000139397890 */ /* 0x000fc8000fffe03f */
[----:B-1----:R-:W-:Y:S01]  /*3720*/  ISETP.LE.AND P0, PT, R0, UR56, PT ;  /* 0x0000003800007c0c */ /* 0x002fe2000bf03270 */
[----:B------:R-:W-:-:S04]  /*3730*/  UISETP.NE.U32.AND UP0, UPT, UR57, 0x3, UPT ;  /* 0x000000033900788c */ /* 0x000fc8000bf05070 */
[----:B------:R-:W-:Y:S01]  /*3740*/  USEL UR8, URZ, 0x1, UP0 ;  /* 0x000000013f087887 */ /* 0x000fe20008000000 */
[----:B------:R-:W-:Y:S02]  /*3750*/  WARPGROUP.DEPBAR.LE gsb0, 0x0 ;  /* 0x00008000000079c5 */ /* 0x000fe40000010000 */
[----:B------:R-:W-:Y:S01]  /*3760*/  WARPGROUP.ARRIVE ;  /* 0x00000000000079c5 */ /* 0x000fe20000000000 */
[----:B------:R-:W-:Y:S02]  /*3770*/  USEL UR57, UR57, URZ, UP0 ;  /* 0x0000003f39397287 */ /* 0x000fe40008000000 */
[----:B------:R-:W-:-:S03]  /*3780*/  ULOP3.LUT UR59, UR59, UR8, URZ, 0x3c, !UPT ;  /* 0x000000083b3b7292 */ /* 0x000fc6000f8e3c3f */
[----:B------:R-:W-:Y:S01]  /*3790*/  HGMMA.64x128x16.F32.BF16 R152, gdesc[UR36], R152, gsb0 ;  /* 0x01e00000249879f0 */ /* 0x000fe20008001898 */
[----:B------:R-:W-:Y:S02]  /*37a0*/  UIADD3.64 UR36, UR44, 0x402, URZ ;  /* 0x000004022c247897 */ /* 0x000fe4000fffe03f */
[----:B------:R-:W-:Y:S02]  /*37b0*/  WARPGROUP.DEPBAR.LE gsb0, 0x0 ;  /* 0x00008000000079c5 */ /* 0x000fe40000010000 */
[----:B------:R-:W-:-:S07]  /*37c0*/  WARPGROUP.ARRIVE ;  /* 0x00000000000079c5 */ /* 0x000fce0000000000 */
        /* <DEDUP_REMOVED lines=50> */
[----:B--2---:R-:W-:-:S07]  /*3af0*/  WARPGROUP.ARRIVE ;  /* 0x00000000000079c5 */ /* 0x004fce0000000000 */
[----:B------:R-:W-:Y:S01]  /*3b00*/  HGMMA.64x128x16.F32.BF16 R24, gdesc[UR40], R24, gsb0 ;  /* 0x01e00000281879f0 */ /* 0x000fe20008001818 */
[----:B------:R-:W-:Y:S01]  /*3b10*/  UIADD3.64 UR40, UR44, 0x600, URZ ;  /* 0x000006002c287897 */ /* 0x000fe2000fffe03f */
[----:B------:R-:W-:Y:S01]  /*3b20*/  UMOV UR42, UR46 ;  /* 0x0000002e002a7c82 */ /* 0x000fe20008000000 */
[----:B------:R-:W-:Y:S01]  /*3b30*/  UMOV UR43, UR47 ;  /* 0x0000002f002b7c82 */ /* 0x000fe20008000000 */
[----:B------:R-:W-:Y:S02]  /*3b40*/  WARPGROUP.DEPBAR.LE gsb0, 0x0 ;  /* 0x00008000000079c5 */ /* 0x000fe40000010000 */
[----:B------:R-:W-:-:S06]  /*3b50*/  WARPGROUP.ARRIVE ;  /* 0x00000000000079c5 */ /* 0x000fcc0000000000 */
        /* <DEDUP_REMOVED lines=20> */
[----:B------:R-:W-:Y:S05]  /*3ca0*/  @!P0 BRA `(.L_x_49) ;  /* 0xffffffe800f08947 */ /* 0x000fea000383ffff */
.L_x_47:
[----:B------:R5:W-:Y:S04]  /*3cb0*/  STL [R1+0x10c], R84 ;  /* 0x00010c5401007387 */ /* 0x000be80000100800 */
[----:B------:R-:W3:Y:S01]  /*3cc0*/  LDL.LU R8, [R1] ;  /* 0x0000000001087983 */ /* 0x000ee20000300800 */
[----:B--2---:R-:W-:Y:S06]  /*3cd0*/  BAR.SYNC.DEFER_BLOCKING 0x0 ;  /* 0x0000000000007b1d */ /* 0x004fec0000010000 */
[----:B-----5:R-:W2:Y:S04]  /*3ce0*/  LDL.LU R84, [R1+0x4] ;  /* 0x0000040001547983 */ /* 0x020ea80000300800 */
[----:B------:R5:W-:Y:S04]  /*3cf0*/  STL [R1+0x108], R85 ;  /* 0x0001085501007387 */ /* 0x000be80000100800 */
[----:B-----5:R-:W5:Y:S01]  /*3d00*/  LDL.LU R85, [R1+0xc] ;  /* 0x00000c0001557983 */ /* 0x020f620000300800 */
[----:B------:R-:W4:Y:S03]  /*3d10*/  @!P2 SYNCS.CCTL.IV [UR60+0x48000] ;  /* 0x04800000ff00a9b1 */ /* 0x000f26000800003c */
[----:B------:R-:W5:Y:S04]  /*3d20*/  LDL.LU R9, [R1+0x8] ;  /* 0x0000080001097983 */ /* 0x000f680000300800 */
[----:B------:R1:W-:Y:S01]  /*3d30*/  STL [R1+0x104], R86 ;  /* 0x0001045601007387 */ /* 0x0003e20000100800 */
[----:B----4-:R-:W-:Y:S06]  /*3d40*/  BAR.SYNC.DEFER_BLOCKING 0x0 ;  /* 0x0000000000007b1d */ /* 0x010fec0000010000 */
[----:B-1----:R-:W4:Y:S04]  /*3d50*/  LDL.LU R86, [R1+0x14] ;  /* 0x0000140001567983 */ /* 0x002f280000300800 */
[----:B------:R-:W4:Y:S04]  /*3d60*/  LDL.LU R10, [R1+0x10] ;  /* 0x00001000010a7983 */ /* 0x000f280000300800 */
[----:B------:R1:W-:Y:S01]  /*3d70*/  STL [R1+0x100], R87 ;  /* 0x0001005701007387 */ /* 0x0003e20000100800 */
[----:B------:R-:W-:Y:S01]  /*3d80*/  F2FP.BF16.F32.PACK_AB R88, R89, R88 ;  /* 0x000000585958723e */ /* 0x000fe200000010ff */
[----:B------:R-:W2:Y:S02]  /*3d90*/  @!P2 SYNCS.CCTL.IV [UR60+0x48008] ;  /* 0x04800800ff00a9b1 */ /* 0x000ea4000800003c */
[----:B-1----:R-:W4:Y:S04]  /*3da0*/  LDL.LU R87, [R1+0x1c] ;  /* 0x00001c0001577983 */ /* 0x002f280000300800 */
[----:B------:R-:W4:Y:S04]  /*3db0*/  LDL.LU R11, [R1+0x18] ;  /* 0x00001800010b7983 */ /* 0x000f280000300800 */
        /* <DEDUP_REMOVED lines=55> */
[----:B---3--:R-:W3:Y:S01]  /*4130*/  LDL.LU R0, [R1+0xf8] ;  /* 0x0000f80001007983 */ /* 0x008ee20000300800 */
[----:B--2---:R-:W-:Y:S01]  /*4140*/  F2FP.BF16.F32.PACK_AB R8, R84, R8 ;  /* 0x000000085408723e */ /* 0x004fe200000010ff */
[----:B------:R-:W-:Y:S06]  /*4150*/  BAR.SYNC.DEFER_BLOCKING 0x0 ;  /* 0x0000000000007b1d */ /* 0x000fec0000010000 */
[----:B------:R-:W2:Y:S01]  /*4160*/  LDL.LU R84, [R1+0x10c] ;  /* 0x00010c0001547983 */ /* 0x000ea20000300800 */
[----:B-----5:R-:W-:-:S03]  /*4170*/  F2FP.BF16.F32.PACK_AB R9, R85, R9 ;  /* 0x000000095509723e */ /* 0x020fc600000010ff */
[----:B------:R-:W2:Y:S01]  /*4180*/  LDL.LU R85, [R1+0x108] ;  /* 0x0001080001557983 */ /* 0x000ea20000300800 */
[----:B----4-:R-:W-:Y:S02]  /*4190*/  F2FP.BF16.F32.PACK_AB R10, R86, R10 ;  /* 0x0000000a560a723e */ /* 0x010fe400000010ff */
[----:B------:R-:W-:Y:S01]  /*41a0*/  ELECT P0, URZ, PT ;  /* 0x00000000003f782f */ /* 0x000fe20003800000 */
[----:B------:R-:W4:Y:S01]  /*41b0*/  LDL.LU R86, [R1+0x104] ;  /* 0x0001040001567983 */ /* 0x000f220000300800 */
[----:B------:R-:W-:Y:S01]  /*41c0*/  F2FP.BF16.F32.PACK_AB R89, R91, R90 ;  /* 0x0000005a5b59723e */ /* 0x000fe200000010ff */
[----:B------:R-:W1:Y:S01]  /*41d0*/  @!P2 SYNCS.CCTL.IV [UR60+0x48010] ;  /* 0x04801000ff00a9b1 */ /* 0x000e62000800003c */
[----:B------:R-:W-:Y:S02]  /*41e0*/  F2FP.BF16.F32.PACK_AB R11, R87, R11 ;  /* 0x0000000b570b723e */ /* 0x000fe400000010ff */
[----:B------:R-:W4:Y:S01]  /*41f0*/  LDL.LU R87, [R1+0x100] ;  /* 0x0001000001577983 */ /* 0x000f220000300800 */
[----:B------:R-:W-:Y:S01]  /*4200*/  F2FP.BF16.F32.PACK_AB R90, R93, R92 ;  /* 0x0000005c5d5a723e */ /* 0x000fe200000010ff */
[----:B------:R-:W-:Y:S01]  /*4210*/  ULOP3.LUT UR12, UR58, 0x1, URZ, 0xc0, !UPT ;  /* 0x000000013a0c7892 */ /* 0x000fe2000f8ec03f */
[----:B------:R-:W-:Y:S01]  /*4220*/  F2FP.BF16.F32.PACK_AB R152, R153, R152 ;  /* 0x000000989998723e */ /* 0x000fe200000010ff */
[----:B------:R-:W-:Y:S01]  /*4230*/  UMOV UR14, UR15 ;  /* 0x0000000f000e7c82 */ /* 0x000fe20008000000 */
[----:B------:R-:W-:Y:S01]  /*4240*/  F2FP.BF16.F32.PACK_AB R153, R155, R154 ;  /* 0x0000009a9b99723e */ /* 0x000fe200000010ff */
[----:B------:R-:W-:Y:S01]  /*4250*/  ULEA UR13, UR12, UR11, 0x6 ;  /* 0x0000000b0c0d7291 */ /* 0x000fe2000f8e303f */
[----:B------:R-:W-:Y:S01]  /*4260*/  F2FP.BF16.F32.PACK_AB R4, R3, R4 ;  /* 0x000000040304723e */ /* 0x000fe200000010ff */
[----:B------:R-:W-:Y:S01]  /*4270*/  ULEA UR12, UR12, UR60, 0xf ;  /* 0x0000003c0c0c7291 */ /* 0x000fe2000f8e783f */
[----:B------:R-:W5:Y:S01]  /*4280*/  S2R R3, SR_TID.X ;  /* 0x0000000000037919 */ /* 0x000f620000002100 */
[----:B------:R-:W-:-:S02]  /*4290*/  F2FP.BF16.F32.PACK_AB R184, R185, R184 ;  /* 0x000000b8b9b8723e */ /* 0x000fc400000010ff */
[----:B------:R-:W-:Y:S02]  /*42a0*/  F2FP.BF16.F32.PACK_AB R154, R157, R156 ;  /* 0x0000009c9d9a723e */ /* 0x000fe400000010ff */
[----:B------:R-:W-:Y:S02]  /*42b0*/  F2FP.BF16.F32.PACK_AB R5, R2, R5 ;  /* 0x000000050205723e */ /* 0x000fe400000010ff */
[----:B------:R-:W-:Y:S02]  /*42c0*/  F2FP.BF16.F32.PACK_AB R155, R159, R158 ;  /* 0x0000009e9f9b723e */ /* 0x000fe400000010ff */
[----:B------:R-:W-:Y:S02]  /*42d0*/  F2FP.BF16.F32.PACK_AB R185, R187, R186 ;  /* 0x000000babbb9723e */ /* 0x000fe400000010ff */
[----:B------:R-:W-:Y:S02]  /*42e0*/  F2FP.BF16.F32.PACK_AB R186, R189, R188 ;  /* 0x000000bcbdba723e */ /* 0x000fe400000010ff */
        /* <DEDUP_REMOVED lines=9> */
[----:B------:R-:W-:Y:S01]  /*4380*/  F2FP.BF16.F32.PACK_AB R26, R29, R28 ;  /* 0x0000001c1d1a723e */ /* 0x000fe200000010ff */
[C---:B-----5:R-:W-:Y:S01]  /*4390*/  IMAD.SHL.U32 R93, R3.reuse, 0x10, RZ ;  /* 0x00000010035d7824 */ /* 0x060fe200078e00ff */
[----:B------:R-:W-:Y:S02]  /*43a0*/  LOP3.LUT R2, R3, 0x7f, RZ, 0xc0, !PT ;  /* 0x0000007f03027812 */ /* 0x000fe400078ec0ff */
[----:B------:R-:W-:Y:S02]  /*43b0*/  F2FP.BF16.F32.PACK_AB R27, R31, R30 ;  /* 0x0000001e1f1b723e */ /* 0x000fe400000010ff */
[----:B------:R-:W-:-:S02]  /*43c0*/  ISETP.LT.U32.AND P0, PT, R2, 0x40, P0 ;  /* 0x000000400200780c */ /* 0x000fc40000701070 */
[----:B------:R-:W-:Y:S02]  /*43d0*/  F2FP.BF16.F32.PACK_AB R57, R59, R58 ;  /* 0x0000003a3b39723e */ /* 0x000fe400000010ff */
[----:B------:R-:W-:Y:S02]  /*43e0*/  F2FP.BF16.F32.PACK_AB R58, R61, R60 ;  /* 0x0000003c3d3a723e */ /* 0x000fe400000010ff */
[----:B------:R-:W-:Y:S02]  /*43f0*/  F2FP.BF16.F32.PACK_AB R59, R63, R62 ;  /* 0x0000003e3f3b723e */ /* 0x000fe400000010ff */
[----:B------:R-:W-:Y:S02]  /*4400*/  F2FP.BF16.F32.PACK_AB R6, R252, R6 ;  /* 0x00000006fc06723e */ /* 0x000fe400000010ff */
[----:B------:R-:W-:Y:S02]  /*4410*/  F2FP.BF16.F32.PACK_AB R7, R251, R7 ;  /* 0x00000007fb07723e */ /* 0x000fe400000010ff */
[----:B------:R-:W-:Y:S01]  /*4420*/  F2FP.BF16.F32.PACK_AB R160, R161, R160 ;  /* 0x000000a0a1a0723e */ /* 0x000fe200000010ff */
[----:B------:R-:W-:Y:S01]  /*4430*/  VOTEU.ANY UP0, P0 ;  /* 0x00000000003f7886 */ /* 0x000fe20000000100 */
[----:B------:R-:W-:Y:S01]  /*4440*/  F2FP.BF16.F32.PACK_AB R161, R163, R162 ;  /* 0x000000a2a3a1723e */ /* 0x000fe200000010ff */
[----:B------:R-:W-:Y:S01]  /*4450*/  VOTEU.ANY UP1, P0 ;  /* 0x00000000003f7886 */ /* 0x000fe20000020100 */
[----:B------:R-:W-:-:S02]  /*4460*/  F2FP.BF16.F32.PACK_AB R192, R193, R192 ;  /* 0x000000c0c1c0723e */ /* 0x000fc400000010ff */
[----:B------:R-:W-:Y:S01]  /*4470*/  F2FP.BF16.F32.PACK_AB R162, R165, R164 ;  /* 0x000000a4a5a2723e */ /* 0x000fe200000010ff */
[----:B------:R-:W-:Y:S01]  /*4480*/  @UP0 UMOV UR8, UR52 ;  /* 0x0000003400080c82 */ /* 0x000fe20008000000 */
[----:B------:R-:W-:Y:S01]  /*4490*/  F2FP.BF16.F32.PACK_AB R163, R167, R166 ;  /* 0x000000a6a7a3723e */ /* 0x000fe200000010ff */
[----:B------:R-:W-:Y:S01]  /*44a0*/  @UP0 UMOV UR9, UR53 ;  /* 0x0000003500090c82 */ /* 0x000fe20008000000 */
        /* <DEDUP_REMOVED lines=77> */
[----:B---3--:R-:W-:Y:S01]  /*4980*/  F2FP.BF16.F32.PACK_AB R227, R227, R0 ;  /* 0x00000000e3e3723e */ /* 0x008fe200000010ff */
[----:B------:R-:W-:Y:S01]  /*4990*/  IMAD.SHL.U32 R0, R3, 0x80, RZ ;  /* 0x0000008003007824 */ /* 0x000fe200078e00ff */
[----:B------:R-:W-:Y:S02]  /*49a0*/  F2FP.BF16.F32.PACK_AB R114, R117, R116 ;  /* 0x000000747572723e */ /* 0x000fe400000010ff */
[----:B------:R-:W-:Y:S02]  /*49b0*/  F2FP.BF16.F32.PACK_AB R115, R119, R118 ;  /* 0x000000767773723e */ /* 0x000fe400000010ff */
[----:B------:R-:W-:Y:S02]  /*49c0*/  LOP3.LUT R0, R0, 0x780, RZ, 0xc0, !PT ;  /* 0x0000078000007812 */ /* 0x000fe400078ec0ff */
[----:B------:R-:W-:-:S02]  /*49d0*/  F2FP.BF16.F32.PACK_AB R145, R147, R146 ;  /* 0x000000929391723e */ /* 0x000fc400000010ff */
[----:B------:R-:W-:Y:S02]  /*49e0*/  LOP3.LUT R0, R0, 0x70, R93, 0xf8, !PT ;  /* 0x0000007000007812 */ /* 0x000fe400078ef85d */
[----:B------:R-:W-:Y:S02]  /*49f0*/  F2FP.BF16.F32.PACK_AB R48, R49, R48 ;  /* 0x000000303130723e */ /* 0x000fe400000010ff */
[----:B------:R-:W-:Y:S01]  /*4a00*/  LOP3.LUT R0, R0, 0x10, R3, 0x78, !PT ;  /* 0x0000001000007812 */ /* 0x000fe200078e7803 */
[----:B------:R-:W-:Y:S01]  /*4a10*/  IMAD.SHL.U32 R3, R3, 0x40, RZ ;  /* 0x0000004003037824 */ /* 0x000fe200078e00ff */
[----:B------:R-:W-:Y:S02]  /*4a20*/  F2FP.BF16.F32.PACK_AB R146, R149, R148 ;  /* 0x000000949592723e */ /* 0x000fe400000010ff */
[----:B------:R-:W-:Y:S02]  /*4a30*/  F2FP.BF16.F32.PACK_AB R147, R151, R150 ;  /* 0x000000969793723e */ /* 0x000fe400000010ff */
[----:B------:R-:W-:-:S02]  /*4a40*/  LOP3.LUT R0, R0, 0x1800, R3, 0xf8, !PT ;  /* 0x0000180000007812 */ /* 0x000fc400078ef803 */
[----:B------:R-:W-:Y:S02]  /*4a50*/  F2FP.BF16.F32.PACK_AB R49, R51, R50 ;  /* 0x000000323331723e */ /* 0x000fe400000010ff */
[C---:B------:R-:W-:Y:S01]  /*4a60*/  LOP3.LUT R3, R0.reuse, 0x20, RZ, 0x3c, !PT ;  /* 0x0000002000037812 */ /* 0x040fe200078e3cff */
[----:B------:R-:W-:Y:S01]  /*4a70*/  VIADD R2, R0, UR60 ;  /* 0x0000003c00027c36 */ /* 0x000fe20008000000 */
[----:B------:R-:W-:Y:S02]  /*4a80*/  F2FP.BF16.F32.PACK_AB R80, R81, R80 ;  /* 0x000000505150723e */ /* 0x000fe400000010ff */
[----:B------:R-:W-:Y:S01]  /*4a90*/  F2FP.BF16.F32.PACK_AB R50, R53, R52 ;  /* 0x000000343532723e */ /* 0x000fe200000010ff */
[----:B------:R-:W-:Y:S01]  /*4aa0*/  VIADD R3, R3, UR60 ;  /* 0x0000003c03037c36 */ /* 0x000fe20008000000 */
[----:B-1----:R1:W-:Y:S01]  /*4ab0*/  STSM.16.M88.4 [R2], R8 ;  /* 0x0000000802007844 */ /* 0x0023e20000000200 */
[----:B------:R-:W-:Y:S02]  /*4ac0*/  F2FP.BF16.F32.PACK_AB R51, R55, R54 ;  /* 0x000000363733723e */ /* 0x000fe400000010ff */
[----:B------:R-:W-:Y:S01]  /*4ad0*/  F2FP.BF16.F32.PACK_AB R81, R83, R82 ;  /* 0x000000525351723e */ /* 0x000fe200000010ff */
[----:B------:R-:W-:Y:S04]  /*4ae0*/  STSM.16.M88.4 [R2+0x8000], R20 ;  /* 0x0080001402007844 */ /* 0x000fe80000000200 */
[----:B------:R-:W-:Y:S01]  /*4af0*/  STSM.16.M88.4 [R2+0x2000], R152 ;  /* 0x0020009802007844 */ /* 0x000fe20000000200 */
[----:B--2---:R-:W-:-:S03]  /*4b00*/  F2FP.BF16.F32.PACK_AB R82, R85, R84 ;  /* 0x000000545552723e */ /* 0x004fc600000010ff */
[----:B------:R-:W-:Y:S04]  /*4b10*/  STSM.16.M88.4 [R2+0xa000], R184 ;  /* 0x00a000b802007844 */ /* 0x000fe80000000200 */
[----:B------:R-:W-:Y:S01]  /*4b20*/  STSM.16.M88.4 [R2+0x4000], R88 ;  /* 0x0040005802007844 */ /* 0x000fe20000000200 */
[C---:B-1----:R-:W-:Y:S02]  /*4b30*/  LOP3.LUT R8, R0.reuse, 0x40, RZ, 0x3c, !PT ;  /* 0x0000004000087812 */ /* 0x042fe400078e3cff */
[----:B------:R-:W-:Y:S01]  /*4b40*/  LOP3.LUT R0, R0, 0x60, RZ, 0x3c, !PT ;  /* 0x0000006000007812 */ /* 0x000fe200078e3cff */
[----:B------:R-:W-:Y:S02]  /*4b50*/  STSM.16.M88.4 [R2+0xc000], R120 ;  /* 0x00c0007802007844 */ /* 0x000fe40000000200 */
[----:B------:R-:W-:-:S02]  /*4b60*/  VIADD R8, R8, UR60 ;  /* 0x0000003c08087c36 */ /* 0x000fc40008000000 */
[----:B------:R-:W-:Y:S01]  /*4b70*/  STSM.16.M88.4 [R2+0x6000], R24 ;  /* 0x0060001802007844 */ /* 0x000fe20000000200 */
[----:B------:R-:W-:-:S03]  /*4b80*/  VIADD R0, R0, UR60 ;  /* 0x0000003c00007c36 */ /* 0x000fc60008000000 */
[----:B------:R-:W-:Y:S04]  /*4b90*/  STSM.16.M88.4 [R2+0xe000], R56 ;  /* 0x00e0003802007844 */ /* 0x000fe80000000200 */
[----:B------:R-:W-:Y:S04]  /*4ba0*/  STSM.16.M88.4 [R3], R4 ;  /* 0x0000000403007844 */ /* 0x000fe80000000200 */
[----:B------:R-:W-:Y:S04]  /*4bb0*/  STSM.16.M88.4 [R3+0x8000], R216 ;  /* 0x008000d803007844 */ /* 0x000fe80000000200 */
[----:B------:R-:W-:Y:S04]  /*4bc0*/  STSM.16.M88.4 [R3+0x2000], R160 ;  /* 0x002000a003007844 */ /* 0x000fe80000000200 */
[----:B------:R-:W-:Y:S04]  /*4bd0*/  STSM.16.M88.4 [R3+0xa000], R192 ;  /* 0x00a000c003007844 */ /* 0x000fe80000000200 */
[----:B------:R-:W-:Y:S01]  /*4be0*/  STSM.16.M88.4 [R3+0x4000], R96 ;  /* 0x0040006003007844 */ /* 0x000fe20000000200 */
[----:B----4-:R-:W-:-:S03]  /*4bf0*/  F2FP.BF16.F32.PACK_AB R83, R87, R86 ;  /* 0x000000565753723e */ /* 0x010fc600000010ff */
[----:B------:R-:W-:Y:S04]  /*4c00*/  STSM.16.M88.4 [R3+0xc000], R128 ;  /* 0x00c0008003007844 */ /* 0x000fe80000000200 */
[----:B------:R-:W-:Y:S04]  /*4c10*/  STSM.16.M88.4 [R3+0x6000], R32 ;  /* 0x0060002003007844 */ /* 0x000fe80000000200 */
[----:B------:R-:W-:Y:S04]  /*4c20*/  STSM.16.M88.4 [R3+0xe000], R64 ;  /* 0x00e0004003007844 */ /* 0x000fe80000000200 */
[----:B------:R-:W-:Y:S04]  /*4c30*/  STSM.16.M88.4 [R8], R12 ;  /* 0x0000000c08007844 */ /* 0x000fe80000000200 */
[----:B------:R-:W-:Y:S04]  /*4c40*/  STSM.16.M88.4 [R8+0x8000], R220 ;  /* 0x008000dc08007844 */ /* 0x000fe80000000200 */
[----:B------:R-:W-:Y:S04]  /*4c50*/  STSM.16.M88.4 [R8+0x2000], R168 ;  /* 0x002000a808007844 */ /* 0x000fe80000000200 */
[----:B------:R-:W-:Y:S04]  /*4c60*/  STSM.16.M88.4 [R8+0xa000], R200 ;  /* 0x00a000c808007844 */ /* 0x000fe80000000200 */
[----:B------:R-:W-:Y:S04]  /*4c70*/  STSM.16.M88.4 [R8+0x4000], R104 ;  /* 0x0040006808007844 */ /* 0x000fe80000000200 */
        /* <DEDUP_REMOVED lines=10> */
[----:B------:R-:W-:Y:S01]  /*4d20*/  STSM.16.M88.4 [R0+0xe000], R80 ;  /* 0x00e0005000007844 */ /* 0x000fe20000000200 */
[----:B------:R1:W-:Y:S06]  /*4d30*/  MEMBAR.ALL.CTA ;  /* 0x0000000000007992 */ /* 0x0003ec0000008000 */
[----:B-1----:R-:W1:Y:S02]  /*4d40*/  FENCE.VIEW.ASYNC.S ;  /* 0x00000000000073c6 */ /* 0x002e640000000000 */
[----:B-1----:R-:W-:Y:S06]  /*4d50*/  BAR.SYNC.DEFER_BLOCKING 0x0 ;  /* 0x0000000000007b1d */ /* 0x002fec0000010000 */
[----:B------:R1:W-:Y:S01]  /*4d60*/  @UP1 UTMASTG.2D [UR12], [UR8] ;  /* 0x0000000c080013b5 */ /* 0x0003e20008008000 */
[----:B------:R0:W-:Y:S01]  /*4d70*/  UTMACMDFLUSH ;  /* 0x00000000000079b7 */ /* 0x0001e20000000000 */
[----:B------:R-:W-:-:S04]  /*4d80*/  DEPBAR.LE SB0, 0x0 ;  /* 0x000080000000791a */ /* 0x000fc80000000000 */
[----:B------:R-:W-:Y:S06]  /*4d90*/  BAR.SYNC.DEFER_BLOCKING 0x0 ;  /* 0x0000000000007b1d */ /* 0x000fec0000010000 */
[----:B-1----:R-:W-:Y:S05]  /*4da0*/  EXIT ;  /* 0x000000000000794d */ /* 0x002fea0003800000 */
.L_x_48:
[----:B------:R-:W1:Y:S02]  /*4db0*/  SYNCS.PHASECHK.TRANS64.TRYWAIT P0, [UR22+0x48000], R0 ;  /* 0x04800000ff0075a7 */ /* 0x000e640008000156 */
[----:B-1----:R-:W-:Y:S05]  /*4dc0*/  @!P0 BRA `(.L_x_48) ;  /* 0xfffffffc00f88947 */ /* 0x002fea000383ffff */
[----:B------:R-:W-:Y:S05]  /*4dd0*/  BRA `(.L_x_50) ;  /* 0xffffffdc00387947 */ /* 0x000fea000383ffff */
.L_x_51:
[----:B------:R-:W-:-:S00]  /*4de0*/  BRA `(.L_x_51) ;  /* 0xfffffffc00fc7947 */ /* 0x000fc0000383ffff */
[----:B------:R-:W-:-:S00]  /*4df0*/  NOP ;  /* 0x0000000000007918 */ /* 0x000fc00000000000 */
        /* <DEDUP_REMOVED lines=8> */
.L_x_52:


//--------------------- .nv.shared.gluon_wgmma    --------------------------
	.section	.nv.shared.gluon_wgmma,"aw",@nobits
	.sectionflags	@""
	.align	16
	.zero		1024


//--------------------- .nv.shared.reserved.0     --------------------------
	.section	.nv.shared.reserved.0,"aw",@nobits
	.weak		__nv_reservedSMEM_offset_0_alias
	.size		__nv_reservedSMEM_offset_0_alias, 0, 0
	.other		__nv_reservedSMEM_offset_0_alias,@"STO_CUDA_RESERVED_SHARED STV_DEFAULT"
__nv_reservedSMEM_offset_0_alias:
	.zero		0


//--------------------- .nv.constant0.gluon_wgmma --------------------------
	.section	.nv.constant0.gluon_wgmma,"a",@progbits
	.sectionflags	@""
	.align	4
.nv.constant0.gluon_wgmma:
	.zero		608


//--------------------- SYMBOLS --------------------------

	.type		.nv.reservedSmem.offset0,@object
	.size		.nv.reservedSmem.offset0,0x4
